//
// Generated by NVIDIA NVVM Compiler
//
// Compiler Build ID: CL-36424714
// Cuda compilation tools, release 13.0, V13.0.88
// Based on NVVM 20.0.0
//

.version 9.0
.target sm_100
.address_size 64

	// .globl	_Z9myKernel0iidPdS_S_
.extern .func __assertfail
(
	.param .b64 __assertfail_param_0,
	.param .b64 __assertfail_param_1,
	.param .b32 __assertfail_param_2,
	.param .b64 __assertfail_param_3,
	.param .b64 __assertfail_param_4
)
;
.global .align 1 .b8 __unnamed_1[67] = {118, 111, 105, 100, 32, 109, 121, 75, 101, 114, 110, 101, 108, 83, 116, 101, 112, 49, 40, 105, 110, 116, 44, 32, 105, 110, 116, 44, 32, 100, 111, 117, 98, 108, 101, 44, 32, 100, 111, 117, 98, 108, 101, 32, 42, 44, 32, 100, 111, 117, 98, 108, 101, 32, 42, 44, 32, 100, 111, 117, 98, 108, 101, 32, 42, 41};
// _ZZ13myKernelStep1iidPdS_S_E3tmp has been demoted
// _ZZ13myKernelStep2iidPdS_S_E3tmp has been demoted
// _ZZ13myKernelStep3iidPdS_S_E3tmp has been demoted
.global .align 1 .b8 $str[18] = {103, 114, 105, 100, 68, 105, 109, 46, 120, 32, 61, 61, 32, 109, 114, 111, 119};
.global .align 1 .b8 $str$1[27] = {47, 116, 109, 112, 47, 115, 97, 115, 115, 95, 99, 117, 95, 114, 104, 120, 115, 95, 105, 99, 57, 47, 107, 46, 99, 117};
.global .align 1 .b8 $str$2[16] = {98, 108, 111, 99, 107, 68, 105, 109, 46, 120, 32, 61, 61, 32, 49};

.visible .entry _Z9myKernel0iidPdS_S_(
	.param .u32 _Z9myKernel0iidPdS_S__param_0,
	.param .u32 _Z9myKernel0iidPdS_S__param_1,
	.param .f64 _Z9myKernel0iidPdS_S__param_2,
	.param .u64 .ptr .align 1 _Z9myKernel0iidPdS_S__param_3,
	.param .u64 .ptr .align 1 _Z9myKernel0iidPdS_S__param_4,
	.param .u64 .ptr .align 1 _Z9myKernel0iidPdS_S__param_5
)
{
	.reg .pred 	%p<23>;
	.reg .b32 	%r<59>;
	.reg .b64 	%rd<54>;
	.reg .b64 	%fd<177>;

	ld.param.u32 	%r33, [_Z9myKernel0iidPdS_S__param_0];
	ld.param.u32 	%r34, [_Z9myKernel0iidPdS_S__param_1];
	ld.param.f64 	%fd16, [_Z9myKernel0iidPdS_S__param_2];
	ld.param.u64 	%rd13, [_Z9myKernel0iidPdS_S__param_3];
	ld.param.u64 	%rd14, [_Z9myKernel0iidPdS_S__param_4];
	ld.param.u64 	%rd15, [_Z9myKernel0iidPdS_S__param_5];
	cvta.to.global.u64 	%rd1, %rd14;
	cvta.to.global.u64 	%rd2, %rd13;
	cvta.to.global.u64 	%rd3, %rd15;
	mov.u32 	%r35, %ctaid.x;
	mov.u32 	%r36, %ntid.x;
	mul.lo.s32 	%r37, %r35, %r36;
	mov.u32 	%r38, %tid.x;
	neg.s32 	%r39, %r38;
	setp.ne.s32 	%p1, %r37, %r39;
	setp.lt.s32 	%p2, %r33, 1;
	or.pred  	%p3, %p1, %p2;
	@%p3 bra 	$L__BB0_29;
	setp.lt.s32 	%p4, %r34, 1;
	@%p4 bra 	$L__BB0_17;
	and.b32  	%r1, %r34, 15;
	add.s32 	%r2, %r1, -1;
	and.b32  	%r3, %r34, 7;
	add.s32 	%r4, %r3, -1;
	and.b32  	%r5, %r34, 2147483632;
	and.b32  	%r6, %r34, 3;
	neg.s32 	%r7, %r5;
	mov.b32 	%r48, 0;
$L__BB0_3:
	setp.lt.u32 	%p13, %r34, 16;
	mul.lo.s32 	%r9, %r48, %r34;
	mov.f64 	%fd176, 0d0000000000000000;
	mov.b32 	%r51, 0;
	@%p13 bra 	$L__BB0_6;
	add.s64 	%rd52, %rd1, 64;
	mul.wide.u32 	%rd24, %r9, 8;
	add.s64 	%rd25, %rd2, %rd24;
	add.s64 	%rd53, %rd25, 64;
	mov.f64 	%fd176, 0d0000000000000000;
	mov.u32 	%r49, %r7;
$L__BB0_5:
	.pragma "nounroll";
	ld.global.f64 	%fd78, [%rd53+-64];
	ld.global.f64 	%fd79, [%rd52+-64];
	fma.rn.f64 	%fd80, %fd78, %fd79, %fd176;
	ld.global.f64 	%fd81, [%rd53+-56];
	ld.global.f64 	%fd82, [%rd52+-56];
	fma.rn.f64 	%fd83, %fd81, %fd82, %fd80;
	ld.global.f64 	%fd84, [%rd53+-48];
	ld.global.f64 	%fd85, [%rd52+-48];
	fma.rn.f64 	%fd86, %fd84, %fd85, %fd83;
	ld.global.f64 	%fd87, [%rd53+-40];
	ld.global.f64 	%fd88, [%rd52+-40];
	fma.rn.f64 	%fd89, %fd87, %fd88, %fd86;
	ld.global.f64 	%fd90, [%rd53+-32];
	ld.global.f64 	%fd91, [%rd52+-32];
	fma.rn.f64 	%fd92, %fd90, %fd91, %fd89;
	ld.global.f64 	%fd93, [%rd53+-24];
	ld.global.f64 	%fd94, [%rd52+-24];
	fma.rn.f64 	%fd95, %fd93, %fd94, %fd92;
	ld.global.f64 	%fd96, [%rd53+-16];
	ld.global.f64 	%fd97, [%rd52+-16];
	fma.rn.f64 	%fd98, %fd96, %fd97, %fd95;
	ld.global.f64 	%fd99, [%rd53+-8];
	ld.global.f64 	%fd100, [%rd52+-8];
	fma.rn.f64 	%fd101, %fd99, %fd100, %fd98;
	ld.global.f64 	%fd102, [%rd53];
	ld.global.f64 	%fd103, [%rd52];
	fma.rn.f64 	%fd104, %fd102, %fd103, %fd101;
	ld.global.f64 	%fd105, [%rd53+8];
	ld.global.f64 	%fd106, [%rd52+8];
	fma.rn.f64 	%fd107, %fd105, %fd106, %fd104;
	ld.global.f64 	%fd108, [%rd53+16];
	ld.global.f64 	%fd109, [%rd52+16];
	fma.rn.f64 	%fd110, %fd108, %fd109, %fd107;
	ld.global.f64 	%fd111, [%rd53+24];
	ld.global.f64 	%fd112, [%rd52+24];
	fma.rn.f64 	%fd113, %fd111, %fd112, %fd110;
	ld.global.f64 	%fd114, [%rd53+32];
	ld.global.f64 	%fd115, [%rd52+32];
	fma.rn.f64 	%fd116, %fd114, %fd115, %fd113;
	ld.global.f64 	%fd117, [%rd53+40];
	ld.global.f64 	%fd118, [%rd52+40];
	fma.rn.f64 	%fd119, %fd117, %fd118, %fd116;
	ld.global.f64 	%fd120, [%rd53+48];
	ld.global.f64 	%fd121, [%rd52+48];
	fma.rn.f64 	%fd122, %fd120, %fd121, %fd119;
	ld.global.f64 	%fd123, [%rd53+56];
	ld.global.f64 	%fd124, [%rd52+56];
	fma.rn.f64 	%fd176, %fd123, %fd124, %fd122;
	add.s32 	%r49, %r49, 16;
	add.s64 	%rd53, %rd53, 128;
	add.s64 	%rd52, %rd52, 128;
	setp.ne.s32 	%p14, %r49, 0;
	mov.u32 	%r51, %r5;
	@%p14 bra 	$L__BB0_5;
$L__BB0_6:
	setp.eq.s32 	%p15, %r1, 0;
	@%p15 bra 	$L__BB0_16;
	setp.lt.u32 	%p16, %r2, 7;
	@%p16 bra 	$L__BB0_9;
	add.s32 	%r45, %r51, %r9;
	mul.wide.u32 	%rd26, %r45, 8;
	add.s64 	%rd27, %rd2, %rd26;
	ld.global.f64 	%fd126, [%rd27];
	cvt.u64.u32 	%rd28, %r51;
	mul.wide.u32 	%rd29, %r51, 8;
	add.s64 	%rd30, %rd1, %rd29;
	ld.global.f64 	%fd127, [%rd30];
	fma.rn.f64 	%fd128, %fd126, %fd127, %fd176;
	cvt.u64.u32 	%rd31, %r9;
	add.s64 	%rd32, %rd28, %rd31;
	shl.b64 	%rd33, %rd32, 3;
	add.s64 	%rd34, %rd2, %rd33;
	ld.global.f64 	%fd129, [%rd34+8];
	ld.global.f64 	%fd130, [%rd30+8];
	fma.rn.f64 	%fd131, %fd129, %fd130, %fd128;
	ld.global.f64 	%fd132, [%rd34+16];
	ld.global.f64 	%fd133, [%rd30+16];
	fma.rn.f64 	%fd134, %fd132, %fd133, %fd131;
	ld.global.f64 	%fd135, [%rd34+24];
	ld.global.f64 	%fd136, [%rd30+24];
	fma.rn.f64 	%fd137, %fd135, %fd136, %fd134;
	ld.global.f64 	%fd138, [%rd34+32];
	ld.global.f64 	%fd139, [%rd30+32];
	fma.rn.f64 	%fd140, %fd138, %fd139, %fd137;
	ld.global.f64 	%fd141, [%rd34+40];
	ld.global.f64 	%fd142, [%rd30+40];
	fma.rn.f64 	%fd143, %fd141, %fd142, %fd140;
	ld.global.f64 	%fd144, [%rd34+48];
	ld.global.f64 	%fd145, [%rd30+48];
	fma.rn.f64 	%fd146, %fd144, %fd145, %fd143;
	ld.global.f64 	%fd147, [%rd34+56];
	ld.global.f64 	%fd148, [%rd30+56];
	fma.rn.f64 	%fd176, %fd147, %fd148, %fd146;
	add.s32 	%r51, %r51, 8;
$L__BB0_9:
	setp.eq.s32 	%p17, %r3, 0;
	@%p17 bra 	$L__BB0_16;
	setp.lt.u32 	%p18, %r4, 3;
	@%p18 bra 	$L__BB0_12;
	add.s32 	%r46, %r51, %r9;
	mul.wide.u32 	%rd35, %r46, 8;
	add.s64 	%rd36, %rd2, %rd35;
	ld.global.f64 	%fd150, [%rd36];
	cvt.u64.u32 	%rd37, %r51;
	mul.wide.u32 	%rd38, %r51, 8;
	add.s64 	%rd39, %rd1, %rd38;
	ld.global.f64 	%fd151, [%rd39];
	fma.rn.f64 	%fd152, %fd150, %fd151, %fd176;
	cvt.u64.u32 	%rd40, %r9;
	add.s64 	%rd41, %rd37, %rd40;
	shl.b64 	%rd42, %rd41, 3;
	add.s64 	%rd43, %rd2, %rd42;
	ld.global.f64 	%fd153, [%rd43+8];
	ld.global.f64 	%fd154, [%rd39+8];
	fma.rn.f64 	%fd155, %fd153, %fd154, %fd152;
	ld.global.f64 	%fd156, [%rd43+16];
	ld.global.f64 	%fd157, [%rd39+16];
	fma.rn.f64 	%fd158, %fd156, %fd157, %fd155;
	ld.global.f64 	%fd159, [%rd43+24];
	ld.global.f64 	%fd160, [%rd39+24];
	fma.rn.f64 	%fd176, %fd159, %fd160, %fd158;
	add.s32 	%r51, %r51, 4;
$L__BB0_12:
	setp.eq.s32 	%p19, %r6, 0;
	@%p19 bra 	$L__BB0_16;
	setp.eq.s32 	%p20, %r6, 1;
	add.s32 	%r47, %r51, %r9;
	mul.wide.u32 	%rd44, %r47, 8;
	add.s64 	%rd45, %rd2, %rd44;
	ld.global.f64 	%fd161, [%rd45];
	cvt.u64.u32 	%rd10, %r51;
	mul.wide.u32 	%rd46, %r51, 8;
	add.s64 	%rd11, %rd1, %rd46;
	ld.global.f64 	%fd162, [%rd11];
	fma.rn.f64 	%fd176, %fd161, %fd162, %fd176;
	@%p20 bra 	$L__BB0_16;
	setp.eq.s32 	%p21, %r6, 2;
	cvt.u64.u32 	%rd47, %r9;
	add.s64 	%rd48, %rd10, %rd47;
	shl.b64 	%rd49, %rd48, 3;
	add.s64 	%rd12, %rd2, %rd49;
	ld.global.f64 	%fd163, [%rd12+8];
	ld.global.f64 	%fd164, [%rd11+8];
	fma.rn.f64 	%fd176, %fd163, %fd164, %fd176;
	@%p21 bra 	$L__BB0_16;
	ld.global.f64 	%fd165, [%rd12+16];
	ld.global.f64 	%fd166, [%rd11+16];
	fma.rn.f64 	%fd176, %fd165, %fd166, %fd176;
$L__BB0_16:
	mul.wide.u32 	%rd50, %r48, 8;
	add.s64 	%rd51, %rd3, %rd50;
	ld.global.f64 	%fd167, [%rd51];
	fma.rn.f64 	%fd168, %fd16, %fd176, %fd167;
	st.global.f64 	[%rd51], %fd168;
	add.s32 	%r48, %r48, 1;
	setp.eq.s32 	%p22, %r48, %r33;
	@%p22 bra 	$L__BB0_29;
	bra.uni 	$L__BB0_3;
$L__BB0_17:
	mul.f64 	%fd15, %fd16, 0d0000000000000000;
	and.b32  	%r18, %r33, 15;
	setp.lt.u32 	%p5, %r33, 16;
	mov.b32 	%r55, 0;
	@%p5 bra 	$L__BB0_20;
	and.b32  	%r55, %r33, 2147483632;
	mov.b32 	%r53, 0;
$L__BB0_19:
	.pragma "nounroll";
	mul.wide.u32 	%rd16, %r53, 8;
	add.s64 	%rd17, %rd3, %rd16;
	ld.global.f64 	%fd17, [%rd17];
	add.f64 	%fd18, %fd15, %fd17;
	st.global.f64 	[%rd17], %fd18;
	ld.global.f64 	%fd19, [%rd17+8];
	add.f64 	%fd20, %fd15, %fd19;
	st.global.f64 	[%rd17+8], %fd20;
	ld.global.f64 	%fd21, [%rd17+16];
	add.f64 	%fd22, %fd15, %fd21;
	st.global.f64 	[%rd17+16], %fd22;
	ld.global.f64 	%fd23, [%rd17+24];
	add.f64 	%fd24, %fd15, %fd23;
	st.global.f64 	[%rd17+24], %fd24;
	ld.global.f64 	%fd25, [%rd17+32];
	add.f64 	%fd26, %fd15, %fd25;
	st.global.f64 	[%rd17+32], %fd26;
	ld.global.f64 	%fd27, [%rd17+40];
	add.f64 	%fd28, %fd15, %fd27;
	st.global.f64 	[%rd17+40], %fd28;
	ld.global.f64 	%fd29, [%rd17+48];
	add.f64 	%fd30, %fd15, %fd29;
	st.global.f64 	[%rd17+48], %fd30;
	ld.global.f64 	%fd31, [%rd17+56];
	add.f64 	%fd32, %fd15, %fd31;
	st.global.f64 	[%rd17+56], %fd32;
	ld.global.f64 	%fd33, [%rd17+64];
	add.f64 	%fd34, %fd15, %fd33;
	st.global.f64 	[%rd17+64], %fd34;
	ld.global.f64 	%fd35, [%rd17+72];
	add.f64 	%fd36, %fd15, %fd35;
	st.global.f64 	[%rd17+72], %fd36;
	ld.global.f64 	%fd37, [%rd17+80];
	add.f64 	%fd38, %fd15, %fd37;
	st.global.f64 	[%rd17+80], %fd38;
	ld.global.f64 	%fd39, [%rd17+88];
	add.f64 	%fd40, %fd15, %fd39;
	st.global.f64 	[%rd17+88], %fd40;
	ld.global.f64 	%fd41, [%rd17+96];
	add.f64 	%fd42, %fd15, %fd41;
	st.global.f64 	[%rd17+96], %fd42;
	ld.global.f64 	%fd43, [%rd17+104];
	add.f64 	%fd44, %fd15, %fd43;
	st.global.f64 	[%rd17+104], %fd44;
	ld.global.f64 	%fd45, [%rd17+112];
	add.f64 	%fd46, %fd15, %fd45;
	st.global.f64 	[%rd17+112], %fd46;
	ld.global.f64 	%fd47, [%rd17+120];
	add.f64 	%fd48, %fd15, %fd47;
	st.global.f64 	[%rd17+120], %fd48;
	add.s32 	%r53, %r53, 16;
	setp.ne.s32 	%p6, %r53, %r55;
	@%p6 bra 	$L__BB0_19;
$L__BB0_20:
	setp.eq.s32 	%p7, %r18, 0;
	@%p7 bra 	$L__BB0_29;
	and.b32  	%r23, %r33, 7;
	setp.lt.u32 	%p8, %r18, 8;
	@%p8 bra 	$L__BB0_23;
	mul.wide.u32 	%rd18, %r55, 8;
	add.s64 	%rd19, %rd3, %rd18;
	ld.global.f64 	%fd49, [%rd19];
	add.f64 	%fd50, %fd15, %fd49;
	st.global.f64 	[%rd19], %fd50;
	ld.global.f64 	%fd51, [%rd19+8];
	add.f64 	%fd52, %fd15, %fd51;
	st.global.f64 	[%rd19+8], %fd52;
	ld.global.f64 	%fd53, [%rd19+16];
	add.f64 	%fd54, %fd15, %fd53;
	st.global.f64 	[%rd19+16], %fd54;
	ld.global.f64 	%fd55, [%rd19+24];
	add.f64 	%fd56, %fd15, %fd55;
	st.global.f64 	[%rd19+24], %fd56;
	ld.global.f64 	%fd57, [%rd19+32];
	add.f64 	%fd58, %fd15, %fd57;
	st.global.f64 	[%rd19+32], %fd58;
	ld.global.f64 	%fd59, [%rd19+40];
	add.f64 	%fd60, %fd15, %fd59;
	st.global.f64 	[%rd19+40], %fd60;
	ld.global.f64 	%fd61, [%rd19+48];
	add.f64 	%fd62, %fd15, %fd61;
	st.global.f64 	[%rd19+48], %fd62;
	ld.global.f64 	%fd63, [%rd19+56];
	add.f64 	%fd64, %fd15, %fd63;
	st.global.f64 	[%rd19+56], %fd64;
	add.s32 	%r55, %r55, 8;
$L__BB0_23:
	setp.eq.s32 	%p9, %r23, 0;
	@%p9 bra 	$L__BB0_29;
	and.b32  	%r26, %r33, 3;
	setp.lt.u32 	%p10, %r23, 4;
	@%p10 bra 	$L__BB0_26;
	mul.wide.u32 	%rd20, %r55, 8;
	add.s64 	%rd21, %rd3, %rd20;
	ld.global.f64 	%fd65, [%rd21];
	add.f64 	%fd66, %fd15, %fd65;
	st.global.f64 	[%rd21], %fd66;
	ld.global.f64 	%fd67, [%rd21+8];
	add.f64 	%fd68, %fd15, %fd67;
	st.global.f64 	[%rd21+8], %fd68;
	ld.global.f64 	%fd69, [%rd21+16];
	add.f64 	%fd70, %fd15, %fd69;
	st.global.f64 	[%rd21+16], %fd70;
	ld.global.f64 	%fd71, [%rd21+24];
	add.f64 	%fd72, %fd15, %fd71;
	st.global.f64 	[%rd21+24], %fd72;
	add.s32 	%r55, %r55, 4;
$L__BB0_26:
	setp.eq.s32 	%p11, %r26, 0;
	@%p11 bra 	$L__BB0_29;
	mov.b32 	%r58, 0;
$L__BB0_28:
	.pragma "nounroll";
	mul.wide.u32 	%rd22, %r55, 8;
	add.s64 	%rd23, %rd3, %rd22;
	ld.global.f64 	%fd73, [%rd23];
	add.f64 	%fd74, %fd15, %fd73;
	st.global.f64 	[%rd23], %fd74;
	add.s32 	%r55, %r55, 1;
	add.s32 	%r58, %r58, 1;
	setp.ne.s32 	%p12, %r58, %r26;
	@%p12 bra 	$L__BB0_28;
$L__BB0_29:
	ret;

}
	// .globl	_Z13myKernelStep1iidPdS_S_
.visible .entry _Z13myKernelStep1iidPdS_S_(
	.param .u32 _Z13myKernelStep1iidPdS_S__param_0,
	.param .u32 _Z13myKernelStep1iidPdS_S__param_1,
	.param .f64 _Z13myKernelStep1iidPdS_S__param_2,
	.param .u64 .ptr .align 1 _Z13myKernelStep1iidPdS_S__param_3,
	.param .u64 .ptr .align 1 _Z13myKernelStep1iidPdS_S__param_4,
	.param .u64 .ptr .align 1 _Z13myKernelStep1iidPdS_S__param_5
)
{
	.reg .pred 	%p<15>;
	.reg .b32 	%r<55>;
	.reg .b64 	%rd<26>;
	.reg .b64 	%fd<88>;
	// demoted variable
	.shared .align 8 .b8 _ZZ13myKernelStep1iidPdS_S_E3tmp[2048];
	ld.param.u32 	%r27, [_Z13myKernelStep1iidPdS_S__param_0];
	ld.param.u32 	%r28, [_Z13myKernelStep1iidPdS_S__param_1];
	ld.param.f64 	%fd14, [_Z13myKernelStep1iidPdS_S__param_2];
	ld.param.u64 	%rd1, [_Z13myKernelStep1iidPdS_S__param_3];
	ld.param.u64 	%rd2, [_Z13myKernelStep1iidPdS_S__param_4];
	ld.param.u64 	%rd3, [_Z13myKernelStep1iidPdS_S__param_5];
	mov.u32 	%r1, %ntid.x;
	mov.u32 	%r29, %ctaid.x;
	mov.u32 	%r30, %tid.x;
	mad.lo.s32 	%r2, %r1, %r29, %r30;
	mov.u32 	%r3, %ntid.y;
	mov.u32 	%r31, %ctaid.y;
	mov.u32 	%r4, %tid.y;
	mad.lo.s32 	%r5, %r3, %r31, %r4;
	mov.u32 	%r32, %nctaid.x;
	setp.eq.s32 	%p1, %r32, %r27;
	@%p1 bra 	$L__BB1_2;
	mov.u64 	%rd4, $str;
	cvta.global.u64 	%rd5, %rd4;
	mov.u64 	%rd6, $str$1;
	cvta.global.u64 	%rd7, %rd6;
	mov.u64 	%rd8, __unnamed_1;
	cvta.global.u64 	%rd9, %rd8;
	{ // callseq 0, 0
	.param .b64 param0;
	st.param.b64 	[param0], %rd5;
	.param .b64 param1;
	st.param.b64 	[param1], %rd7;
	.param .b32 param2;
	st.param.b32 	[param2], 74;
	.param .b64 param3;
	st.param.b64 	[param3], %rd9;
	.param .b64 param4;
	st.param.b64 	[param4], 1;
	call.uni 
	__assertfail, 
	(
	param0, 
	param1, 
	param2, 
	param3, 
	param4
	);
	} // callseq 0
$L__BB1_2:
	setp.eq.s32 	%p2, %r1, 1;
	@%p2 bra 	$L__BB1_4;
	mov.u64 	%rd10, $str$2;
	cvta.global.u64 	%rd11, %rd10;
	mov.u64 	%rd12, $str$1;
	cvta.global.u64 	%rd13, %rd12;
	mov.u64 	%rd14, __unnamed_1;
	cvta.global.u64 	%rd15, %rd14;
	{ // callseq 1, 0
	.param .b64 param0;
	st.param.b64 	[param0], %rd11;
	.param .b64 param1;
	st.param.b64 	[param1], %rd13;
	.param .b32 param2;
	st.param.b32 	[param2], 75;
	.param .b64 param3;
	st.param.b64 	[param3], %rd15;
	.param .b64 param4;
	st.param.b64 	[param4], 1;
	call.uni 
	__assertfail, 
	(
	param0, 
	param1, 
	param2, 
	param3, 
	param4
	);
	} // callseq 1
$L__BB1_4:
	shl.b32 	%r33, %r4, 3;
	mov.u32 	%r34, _ZZ13myKernelStep1iidPdS_S_E3tmp;
	add.s32 	%r6, %r34, %r33;
	mov.b64 	%rd16, 0;
	st.shared.u64 	[%r6], %rd16;
	setp.ge.s32 	%p3, %r2, %r27;
	setp.ge.s32 	%p4, %r5, %r28;
	or.pred  	%p5, %p3, %p4;
	@%p5 bra 	$L__BB1_6;
	mad.lo.s32 	%r35, %r28, %r2, %r5;
	cvta.to.global.u64 	%rd17, %rd1;
	mul.wide.s32 	%rd18, %r35, 8;
	add.s64 	%rd19, %rd17, %rd18;
	ld.global.f64 	%fd15, [%rd19];
	cvta.to.global.u64 	%rd20, %rd2;
	mul.wide.u32 	%rd21, %r5, 8;
	add.s64 	%rd22, %rd20, %rd21;
	ld.global.f64 	%fd16, [%rd22];
	fma.rn.f64 	%fd17, %fd15, %fd16, 0d0000000000000000;
	st.shared.f64 	[%r6], %fd17;
$L__BB1_6:
	bar.sync 	0;
	setp.ne.s32 	%p6, %r4, 0;
	@%p6 bra 	$L__BB1_20;
	and.b32  	%r7, %r3, 15;
	setp.lt.u32 	%p7, %r3, 16;
	mov.f64 	%fd87, 0d0000000000000000;
	mov.b32 	%r51, 0;
	@%p7 bra 	$L__BB1_10;
	and.b32  	%r51, %r3, 2032;
	add.s32 	%r48, %r34, 64;
	and.b32  	%r39, %r3, -16;
	neg.s32 	%r49, %r39;
	mov.f64 	%fd87, 0d0000000000000000;
$L__BB1_9:
	.pragma "nounroll";
	ld.shared.f64 	%fd21, [%r48+-64];
	add.f64 	%fd22, %fd87, %fd21;
	ld.shared.f64 	%fd23, [%r48+-56];
	add.f64 	%fd24, %fd22, %fd23;
	ld.shared.f64 	%fd25, [%r48+-48];
	add.f64 	%fd26, %fd24, %fd25;
	ld.shared.f64 	%fd27, [%r48+-40];
	add.f64 	%fd28, %fd26, %fd27;
	ld.shared.f64 	%fd29, [%r48+-32];
	add.f64 	%fd30, %fd28, %fd29;
	ld.shared.f64 	%fd31, [%r48+-24];
	add.f64 	%fd32, %fd30, %fd31;
	ld.shared.f64 	%fd33, [%r48+-16];
	add.f64 	%fd34, %fd32, %fd33;
	ld.shared.f64 	%fd35, [%r48+-8];
	add.f64 	%fd36, %fd34, %fd35;
	ld.shared.f64 	%fd37, [%r48];
	add.f64 	%fd38, %fd36, %fd37;
	ld.shared.f64 	%fd39, [%r48+8];
	add.f64 	%fd40, %fd38, %fd39;
	ld.shared.f64 	%fd41, [%r48+16];
	add.f64 	%fd42, %fd40, %fd41;
	ld.shared.f64 	%fd43, [%r48+24];
	add.f64 	%fd44, %fd42, %fd43;
	ld.shared.f64 	%fd45, [%r48+32];
	add.f64 	%fd46, %fd44, %fd45;
	ld.shared.f64 	%fd47, [%r48+40];
	add.f64 	%fd48, %fd46, %fd47;
	ld.shared.f64 	%fd49, [%r48+48];
	add.f64 	%fd50, %fd48, %fd49;
	ld.shared.f64 	%fd51, [%r48+56];
	add.f64 	%fd87, %fd50, %fd51;
	add.s32 	%r49, %r49, 16;
	add.s32 	%r48, %r48, 128;
	setp.ne.s32 	%p8, %r49, 0;
	@%p8 bra 	$L__BB1_9;
$L__BB1_10:
	setp.eq.s32 	%p9, %r7, 0;
	@%p9 bra 	$L__BB1_19;
	and.b32  	%r15, %r3, 7;
	setp.lt.u32 	%p10, %r7, 8;
	@%p10 bra 	$L__BB1_13;
	shl.b32 	%r40, %r51, 3;
	add.s32 	%r42, %r34, %r40;
	ld.shared.f64 	%fd53, [%r42];
	add.f64 	%fd54, %fd87, %fd53;
	ld.shared.f64 	%fd55, [%r42+8];
	add.f64 	%fd56, %fd54, %fd55;
	ld.shared.f64 	%fd57, [%r42+16];
	add.f64 	%fd58, %fd56, %fd57;
	ld.shared.f64 	%fd59, [%r42+24];
	add.f64 	%fd60, %fd58, %fd59;
	ld.shared.f64 	%fd61, [%r42+32];
	add.f64 	%fd62, %fd60, %fd61;
	ld.shared.f64 	%fd63, [%r42+40];
	add.f64 	%fd64, %fd62, %fd63;
	ld.shared.f64 	%fd65, [%r42+48];
	add.f64 	%fd66, %fd64, %fd65;
	ld.shared.f64 	%fd67, [%r42+56];
	add.f64 	%fd87, %fd66, %fd67;
	add.s32 	%r51, %r51, 8;
$L__BB1_13:
	setp.eq.s32 	%p11, %r15, 0;
	@%p11 bra 	$L__BB1_19;
	and.b32  	%r18, %r3, 3;
	setp.lt.u32 	%p12, %r15, 4;
	@%p12 bra 	$L__BB1_16;
	shl.b32 	%r43, %r51, 3;
	add.s32 	%r45, %r34, %r43;
	ld.shared.f64 	%fd69, [%r45];
	add.f64 	%fd70, %fd87, %fd69;
	ld.shared.f64 	%fd71, [%r45+8];
	add.f64 	%fd72, %fd70, %fd71;
	ld.shared.f64 	%fd73, [%r45+16];
	add.f64 	%fd74, %fd72, %fd73;
	ld.shared.f64 	%fd75, [%r45+24];
	add.f64 	%fd87, %fd74, %fd75;
	add.s32 	%r51, %r51, 4;
$L__BB1_16:
	setp.eq.s32 	%p13, %r18, 0;
	@%p13 bra 	$L__BB1_19;
	shl.b32 	%r46, %r51, 3;
	add.s32 	%r54, %r34, %r46;
	neg.s32 	%r53, %r18;
$L__BB1_18:
	.pragma "nounroll";
	ld.shared.f64 	%fd76, [%r54];
	add.f64 	%fd87, %fd87, %fd76;
	add.s32 	%r54, %r54, 8;
	add.s32 	%r53, %r53, 1;
	setp.ne.s32 	%p14, %r53, 0;
	@%p14 bra 	$L__BB1_18;
$L__BB1_19:
	cvta.to.global.u64 	%rd23, %rd3;
	mul.wide.s32 	%rd24, %r2, 8;
	add.s64 	%rd25, %rd23, %rd24;
	mul.f64 	%fd77, %fd14, %fd87;
	atom.global.add.f64 	%fd78, [%rd25], %fd77;
$L__BB1_20:
	ret;

}
	// .globl	_Z13myKernelStep2iidPdS_S_
.visible .entry _Z13myKernelStep2iidPdS_S_(
	.param .u32 _Z13myKernelStep2iidPdS_S__param_0,
	.param .u32 _Z13myKernelStep2iidPdS_S__param_1,
	.param .f64 _Z13myKernelStep2iidPdS_S__param_2,
	.param .u64 .ptr .align 1 _Z13myKernelStep2iidPdS_S__param_3,
	.param .u64 .ptr .align 1 _Z13myKernelStep2iidPdS_S__param_4,
	.param .u64 .ptr .align 1 _Z13myKernelStep2iidPdS_S__param_5
)
{
	.reg .pred 	%p<13>;
	.reg .b32 	%r<60>;
	.reg .b64 	%rd<14>;
	.reg .b64 	%fd<88>;
	// demoted variable
	.shared .align 8 .b8 _ZZ13myKernelStep2iidPdS_S_E3tmp[2048];
	ld.param.u32 	%r30, [_Z13myKernelStep2iidPdS_S__param_0];
	ld.param.u32 	%r31, [_Z13myKernelStep2iidPdS_S__param_1];
	ld.param.f64 	%fd14, [_Z13myKernelStep2iidPdS_S__param_2];
	ld.param.u64 	%rd1, [_Z13myKernelStep2iidPdS_S__param_3];
	ld.param.u64 	%rd2, [_Z13myKernelStep2iidPdS_S__param_4];
	ld.param.u64 	%rd3, [_Z13myKernelStep2iidPdS_S__param_5];
	mov.u32 	%r32, %ctaid.x;
	mov.u32 	%r33, %ntid.x;
	mov.u32 	%r1, %tid.x;
	mad.lo.s32 	%r2, %r32, %r33, %r1;
	mov.u32 	%r34, %ctaid.y;
	mov.u32 	%r3, %ntid.y;
	mov.u32 	%r4, %tid.y;
	mad.lo.s32 	%r35, %r34, %r3, %r4;
	shl.b32 	%r36, %r1, 7;
	mov.u32 	%r37, _ZZ13myKernelStep2iidPdS_S_E3tmp;
	add.s32 	%r6, %r37, %r36;
	shl.b32 	%r38, %r4, 3;
	add.s32 	%r7, %r6, %r38;
	mov.b64 	%rd4, 0;
	st.shared.u64 	[%r7], %rd4;
	setp.ge.s32 	%p1, %r2, %r30;
	setp.ge.s32 	%p2, %r35, %r31;
	or.pred  	%p3, %p1, %p2;
	@%p3 bra 	$L__BB2_2;
	cvta.to.global.u64 	%rd5, %rd1;
	cvta.to.global.u64 	%rd6, %rd2;
	mad.lo.s32 	%r39, %r31, %r2, %r35;
	mul.wide.s32 	%rd7, %r39, 8;
	add.s64 	%rd8, %rd5, %rd7;
	ld.global.f64 	%fd15, [%rd8];
	mul.wide.u32 	%rd9, %r35, 8;
	add.s64 	%rd10, %rd6, %rd9;
	ld.global.f64 	%fd16, [%rd10];
	mul.f64 	%fd17, %fd15, %fd16;
	st.shared.f64 	[%r7], %fd17;
$L__BB2_2:
	bar.sync 	0;
	setp.ne.s32 	%p4, %r4, 0;
	@%p4 bra 	$L__BB2_16;
	and.b32  	%r8, %r3, 15;
	setp.lt.u32 	%p5, %r3, 16;
	mov.f64 	%fd87, 0d0000000000000000;
	mov.b32 	%r56, 0;
	@%p5 bra 	$L__BB2_6;
	and.b32  	%r56, %r3, 2032;
	and.b32  	%r41, %r3, -16;
	neg.s32 	%r54, %r41;
	add.s32 	%r44, %r36, %r37;
	add.s32 	%r53, %r44, 64;
	mov.f64 	%fd87, 0d0000000000000000;
$L__BB2_5:
	.pragma "nounroll";
	ld.shared.f64 	%fd21, [%r53+-64];
	add.f64 	%fd22, %fd87, %fd21;
	ld.shared.f64 	%fd23, [%r53+-56];
	add.f64 	%fd24, %fd22, %fd23;
	ld.shared.f64 	%fd25, [%r53+-48];
	add.f64 	%fd26, %fd24, %fd25;
	ld.shared.f64 	%fd27, [%r53+-40];
	add.f64 	%fd28, %fd26, %fd27;
	ld.shared.f64 	%fd29, [%r53+-32];
	add.f64 	%fd30, %fd28, %fd29;
	ld.shared.f64 	%fd31, [%r53+-24];
	add.f64 	%fd32, %fd30, %fd31;
	ld.shared.f64 	%fd33, [%r53+-16];
	add.f64 	%fd34, %fd32, %fd33;
	ld.shared.f64 	%fd35, [%r53+-8];
	add.f64 	%fd36, %fd34, %fd35;
	ld.shared.f64 	%fd37, [%r53];
	add.f64 	%fd38, %fd36, %fd37;
	ld.shared.f64 	%fd39, [%r53+8];
	add.f64 	%fd40, %fd38, %fd39;
	ld.shared.f64 	%fd41, [%r53+16];
	add.f64 	%fd42, %fd40, %fd41;
	ld.shared.f64 	%fd43, [%r53+24];
	add.f64 	%fd44, %fd42, %fd43;
	ld.shared.f64 	%fd45, [%r53+32];
	add.f64 	%fd46, %fd44, %fd45;
	ld.shared.f64 	%fd47, [%r53+40];
	add.f64 	%fd48, %fd46, %fd47;
	ld.shared.f64 	%fd49, [%r53+48];
	add.f64 	%fd50, %fd48, %fd49;
	ld.shared.f64 	%fd51, [%r53+56];
	add.f64 	%fd87, %fd50, %fd51;
	add.s32 	%r54, %r54, 16;
	add.s32 	%r53, %r53, 128;
	setp.ne.s32 	%p6, %r54, 0;
	@%p6 bra 	$L__BB2_5;
$L__BB2_6:
	setp.eq.s32 	%p7, %r8, 0;
	@%p7 bra 	$L__BB2_15;
	and.b32  	%r17, %r3, 7;
	setp.lt.u32 	%p8, %r8, 8;
	@%p8 bra 	$L__BB2_9;
	shl.b32 	%r45, %r56, 3;
	add.s32 	%r46, %r6, %r45;
	ld.shared.f64 	%fd53, [%r46];
	add.f64 	%fd54, %fd87, %fd53;
	ld.shared.f64 	%fd55, [%r46+8];
	add.f64 	%fd56, %fd54, %fd55;
	ld.shared.f64 	%fd57, [%r46+16];
	add.f64 	%fd58, %fd56, %fd57;
	ld.shared.f64 	%fd59, [%r46+24];
	add.f64 	%fd60, %fd58, %fd59;
	ld.shared.f64 	%fd61, [%r46+32];
	add.f64 	%fd62, %fd60, %fd61;
	ld.shared.f64 	%fd63, [%r46+40];
	add.f64 	%fd64, %fd62, %fd63;
	ld.shared.f64 	%fd65, [%r46+48];
	add.f64 	%fd66, %fd64, %fd65;
	ld.shared.f64 	%fd67, [%r46+56];
	add.f64 	%fd87, %fd66, %fd67;
	add.s32 	%r56, %r56, 8;
$L__BB2_9:
	setp.eq.s32 	%p9, %r17, 0;
	@%p9 bra 	$L__BB2_15;
	and.b32  	%r20, %r3, 3;
	setp.lt.u32 	%p10, %r17, 4;
	@%p10 bra 	$L__BB2_12;
	shl.b32 	%r47, %r56, 3;
	add.s32 	%r48, %r6, %r47;
	ld.shared.f64 	%fd69, [%r48];
	add.f64 	%fd70, %fd87, %fd69;
	ld.shared.f64 	%fd71, [%r48+8];
	add.f64 	%fd72, %fd70, %fd71;
	ld.shared.f64 	%fd73, [%r48+16];
	add.f64 	%fd74, %fd72, %fd73;
	ld.shared.f64 	%fd75, [%r48+24];
	add.f64 	%fd87, %fd74, %fd75;
	add.s32 	%r56, %r56, 4;
$L__BB2_12:
	setp.eq.s32 	%p11, %r20, 0;
	@%p11 bra 	$L__BB2_15;
	shl.b32 	%r50, %r56, 3;
	add.s32 	%r51, %r36, %r50;
	add.s32 	%r59, %r37, %r51;
	neg.s32 	%r58, %r20;
$L__BB2_14:
	.pragma "nounroll";
	ld.shared.f64 	%fd76, [%r59];
	add.f64 	%fd87, %fd87, %fd76;
	add.s32 	%r59, %r59, 8;
	add.s32 	%r58, %r58, 1;
	setp.ne.s32 	%p12, %r58, 0;
	@%p12 bra 	$L__BB2_14;
$L__BB2_15:
	cvta.to.global.u64 	%rd11, %rd3;
	mul.wide.s32 	%rd12, %r2, 8;
	add.s64 	%rd13, %rd11, %rd12;
	mul.f64 	%fd77, %fd14, %fd87;
	atom.global.add.f64 	%fd78, [%rd13], %fd77;
$L__BB2_16:
	ret;

}
	// .globl	_Z13myKernelStep3iidPdS_S_
.visible .entry _Z13myKernelStep3iidPdS_S_(
	.param .u32 _Z13myKernelStep3iidPdS_S__param_0,
	.param .u32 _Z13myKernelStep3iidPdS_S__param_1,
	.param .f64 _Z13myKernelStep3iidPdS_S__param_2,
	.param .u64 .ptr .align 1 _Z13myKernelStep3iidPdS_S__param_3,
	.param .u64 .ptr .align 1 _Z13myKernelStep3iidPdS_S__param_4,
	.param .u64 .ptr .align 1 _Z13myKernelStep3iidPdS_S__param_5
)
{
	.reg .pred 	%p<13>;
	.reg .b32 	%r<58>;
	.reg .b64 	%rd<14>;
	.reg .b64 	%fd<88>;
	// demoted variable
	.shared .align 8 .b8 _ZZ13myKernelStep3iidPdS_S_E3tmp[2048];
	ld.param.u32 	%r30, [_Z13myKernelStep3iidPdS_S__param_0];
	ld.param.u32 	%r29, [_Z13myKernelStep3iidPdS_S__param_1];
	ld.param.f64 	%fd14, [_Z13myKernelStep3iidPdS_S__param_2];
	ld.param.u64 	%rd1, [_Z13myKernelStep3iidPdS_S__param_3];
	ld.param.u64 	%rd2, [_Z13myKernelStep3iidPdS_S__param_4];
	ld.param.u64 	%rd3, [_Z13myKernelStep3iidPdS_S__param_5];
	mov.u32 	%r31, %ctaid.x;
	mov.u32 	%r1, %ntid.x;
	mov.u32 	%r2, %tid.x;
	mad.lo.s32 	%r3, %r31, %r1, %r2;
	mov.u32 	%r32, %ctaid.y;
	mov.u32 	%r33, %ntid.y;
	mov.u32 	%r4, %tid.y;
	mad.lo.s32 	%r5, %r32, %r33, %r4;
	shl.b32 	%r34, %r4, 7;
	mov.u32 	%r35, _ZZ13myKernelStep3iidPdS_S_E3tmp;
	add.s32 	%r6, %r35, %r34;
	shl.b32 	%r36, %r2, 3;
	add.s32 	%r7, %r6, %r36;
	mov.b64 	%rd4, 0;
	st.shared.u64 	[%r7], %rd4;
	setp.ge.s32 	%p1, %r5, %r30;
	setp.ge.s32 	%p2, %r3, %r29;
	or.pred  	%p3, %p1, %p2;
	@%p3 bra 	$L__BB3_2;
	cvta.to.global.u64 	%rd5, %rd1;
	cvta.to.global.u64 	%rd6, %rd2;
	mad.lo.s32 	%r37, %r29, %r5, %r3;
	mul.wide.s32 	%rd7, %r37, 8;
	add.s64 	%rd8, %rd5, %rd7;
	ld.global.f64 	%fd15, [%rd8];
	mul.wide.s32 	%rd9, %r3, 8;
	add.s64 	%rd10, %rd6, %rd9;
	ld.global.f64 	%fd16, [%rd10];
	mul.f64 	%fd17, %fd15, %fd16;
	st.shared.f64 	[%r7], %fd17;
$L__BB3_2:
	bar.sync 	0;
	setp.ne.s32 	%p4, %r2, 0;
	@%p4 bra 	$L__BB3_16;
	and.b32  	%r8, %r1, 15;
	setp.lt.u32 	%p5, %r1, 16;
	mov.f64 	%fd87, 0d0000000000000000;
	mov.b32 	%r54, 0;
	@%p5 bra 	$L__BB3_6;
	and.b32  	%r54, %r1, 2032;
	and.b32  	%r39, %r1, -16;
	neg.s32 	%r52, %r39;
	add.s32 	%r42, %r34, %r35;
	add.s32 	%r51, %r42, 64;
	mov.f64 	%fd87, 0d0000000000000000;
$L__BB3_5:
	.pragma "nounroll";
	ld.shared.f64 	%fd21, [%r51+-64];
	add.f64 	%fd22, %fd87, %fd21;
	ld.shared.f64 	%fd23, [%r51+-56];
	add.f64 	%fd24, %fd22, %fd23;
	ld.shared.f64 	%fd25, [%r51+-48];
	add.f64 	%fd26, %fd24, %fd25;
	ld.shared.f64 	%fd27, [%r51+-40];
	add.f64 	%fd28, %fd26, %fd27;
	ld.shared.f64 	%fd29, [%r51+-32];
	add.f64 	%fd30, %fd28, %fd29;
	ld.shared.f64 	%fd31, [%r51+-24];
	add.f64 	%fd32, %fd30, %fd31;
	ld.shared.f64 	%fd33, [%r51+-16];
	add.f64 	%fd34, %fd32, %fd33;
	ld.shared.f64 	%fd35, [%r51+-8];
	add.f64 	%fd36, %fd34, %fd35;
	ld.shared.f64 	%fd37, [%r51];
	add.f64 	%fd38, %fd36, %fd37;
	ld.shared.f64 	%fd39, [%r51+8];
	add.f64 	%fd40, %fd38, %fd39;
	ld.shared.f64 	%fd41, [%r51+16];
	add.f64 	%fd42, %fd40, %fd41;
	ld.shared.f64 	%fd43, [%r51+24];
	add.f64 	%fd44, %fd42, %fd43;
	ld.shared.f64 	%fd45, [%r51+32];
	add.f64 	%fd46, %fd44, %fd45;
	ld.shared.f64 	%fd47, [%r51+40];
	add.f64 	%fd48, %fd46, %fd47;
	ld.shared.f64 	%fd49, [%r51+48];
	add.f64 	%fd50, %fd48, %fd49;
	ld.shared.f64 	%fd51, [%r51+56];
	add.f64 	%fd87, %fd50, %fd51;
	add.s32 	%r52, %r52, 16;
	add.s32 	%r51, %r51, 128;
	setp.ne.s32 	%p6, %r52, 0;
	@%p6 bra 	$L__BB3_5;
$L__BB3_6:
	setp.eq.s32 	%p7, %r8, 0;
	@%p7 bra 	$L__BB3_15;
	and.b32  	%r17, %r1, 7;
	setp.lt.u32 	%p8, %r8, 8;
	@%p8 bra 	$L__BB3_9;
	shl.b32 	%r43, %r54, 3;
	add.s32 	%r44, %r6, %r43;
	ld.shared.f64 	%fd53, [%r44];
	add.f64 	%fd54, %fd87, %fd53;
	ld.shared.f64 	%fd55, [%r44+8];
	add.f64 	%fd56, %fd54, %fd55;
	ld.shared.f64 	%fd57, [%r44+16];
	add.f64 	%fd58, %fd56, %fd57;
	ld.shared.f64 	%fd59, [%r44+24];
	add.f64 	%fd60, %fd58, %fd59;
	ld.shared.f64 	%fd61, [%r44+32];
	add.f64 	%fd62, %fd60, %fd61;
	ld.shared.f64 	%fd63, [%r44+40];
	add.f64 	%fd64, %fd62, %fd63;
	ld.shared.f64 	%fd65, [%r44+48];
	add.f64 	%fd66, %fd64, %fd65;
	ld.shared.f64 	%fd67, [%r44+56];
	add.f64 	%fd87, %fd66, %fd67;
	add.s32 	%r54, %r54, 8;
$L__BB3_9:
	setp.eq.s32 	%p9, %r17, 0;
	@%p9 bra 	$L__BB3_15;
	and.b32  	%r20, %r1, 3;
	setp.lt.u32 	%p10, %r17, 4;
	@%p10 bra 	$L__BB3_12;
	shl.b32 	%r45, %r54, 3;
	add.s32 	%r46, %r6, %r45;
	ld.shared.f64 	%fd69, [%r46];
	add.f64 	%fd70, %fd87, %fd69;
	ld.shared.f64 	%fd71, [%r46+8];
	add.f64 	%fd72, %fd70, %fd71;
	ld.shared.f64 	%fd73, [%r46+16];
	add.f64 	%fd74, %fd72, %fd73;
	ld.shared.f64 	%fd75, [%r46+24];
	add.f64 	%fd87, %fd74, %fd75;
	add.s32 	%r54, %r54, 4;
$L__BB3_12:
	setp.eq.s32 	%p11, %r20, 0;
	@%p11 bra 	$L__BB3_15;
	shl.b32 	%r48, %r54, 3;
	add.s32 	%r49, %r34, %r48;
	add.s32 	%r57, %r35, %r49;
	neg.s32 	%r56, %r20;
$L__BB3_14:
	.pragma "nounroll";
	ld.shared.f64 	%fd76, [%r57];
	add.f64 	%fd87, %fd87, %fd76;
	add.s32 	%r57, %r57, 8;
	add.s32 	%r56, %r56, 1;
	setp.ne.s32 	%p12, %r56, 0;
	@%p12 bra 	$L__BB3_14;
$L__BB3_15:
	cvta.to.global.u64 	%rd11, %rd3;
	mul.wide.u32 	%rd12, %r5, 8;
	add.s64 	%rd13, %rd11, %rd12;
	mul.f64 	%fd77, %fd14, %fd87;
	atom.global.add.f64 	%fd78, [%rd13], %fd77;
$L__BB3_16:
	ret;

}


// ===== COMPILED SASS (sm_100) =====

	.target	sm_100

	.elftype	@"ET_EXEC"


//--------------------- .note.nv.tkinfo           --------------------------
	.section	.note.nv.tkinfo,"",@"SHT_NOTE"
	.sectionflags	@"SHF_NOTE_NV_TKINFO"
	.tkinfo
        /*0018*/ 	.word	0x00000002
        /*0030*/ 	.string	""
        /*0030*/ 	.string	"ptxas"
        /*0030*/ 	.string	"Cuda compilation tools, release 13.0, V13.0.88"
        /*0030*/ 	.string	"Build cuda_13.0.r13.0/compiler.36424714_0"
        /*0030*/ 	.string	"-arch sm_100 -m 64 "



//--------------------- .note.nv.cuinfo           --------------------------
	.section	.note.nv.cuinfo,"",@"SHT_NOTE"
	.sectionflags	@"SHF_NOTE_NV_CUINFO"
        /*0018*/ 	.short	0x0002
        /*001a*/ 	.short	0x0064
        /*001c*/ 	.short	0x0082
	.zero		2


//--------------------- .nv.info                  --------------------------
	.section	.nv.info,"",@"SHT_CUDA_INFO"
	.align	4


	//----- nvinfo : EIATTR_REGCOUNT
	.align		4
        /*0000*/ 	.byte	0x04, 0x2f
        /*0002*/ 	.short	(.L_5 - .L_4)
	.align		4
.L_4:
        /*0004*/ 	.word	index@(_Z9myKernel0iidPdS_S_)
        /*0008*/ 	.word	0x00000020


	//----- nvinfo : EIATTR_FRAME_SIZE
	.align		4
.L_5:
        /*000c*/ 	.byte	0x04, 0x11
        /*000e*/ 	.short	(.L_7 - .L_6)
	.align		4
.L_6:
        /*0010*/ 	.word	index@(_Z9myKernel0iidPdS_S_)
        /*0014*/ 	.word	0x00000000


	//----- nvinfo : EIATTR_REGCOUNT
	.align		4
.L_7:
        /*0018*/ 	.byte	0x04, 0x2f
        /*001a*/ 	.short	(.L_9 - .L_8)
	.align		4
.L_8:
        /*001c*/ 	.word	index@(_Z13myKernelStep1iidPdS_S_)
        /*0020*/ 	.word	0x00000018


	//----- nvinfo : EIATTR_FRAME_SIZE
	.align		4
.L_9:
        /*0024*/ 	.byte	0x04, 0x11
        /*0026*/ 	.short	(.L_11 - .L_10)
	.align		4
.L_10:
        /*0028*/ 	.word	index@(_Z13myKernelStep1iidPdS_S_)
        /*002c*/ 	.word	0x00000000


	//----- nvinfo : EIATTR_REGCOUNT
	.align		4
.L_11:
        /*0030*/ 	.byte	0x04, 0x2f
        /*0032*/ 	.short	(.L_13 - .L_12)
	.align		4
.L_12:
        /*0034*/ 	.word	index@(_Z13myKernelStep2iidPdS_S_)
        /*0038*/ 	.word	0x0000001a


	//----- nvinfo : EIATTR_FRAME_SIZE
	.align		4
.L_13:
        /*003c*/ 	.byte	0x04, 0x11
        /*003e*/ 	.short	(.L_15 - .L_14)
	.align		4
.L_14:
        /*0040*/ 	.word	index@(_Z13myKernelStep2iidPdS_S_)
        /*0044*/ 	.word	0x00000000


	//----- nvinfo : EIATTR_REGCOUNT
	.align		4
.L_15:
        /*0048*/ 	.byte	0x04, 0x2f
        /*004a*/ 	.short	(.L_17 - .L_16)
	.align		4
.L_16:
        /*004c*/ 	.word	index@(_Z13myKernelStep3iidPdS_S_)
        /*0050*/ 	.word	0x0000001a


	//----- nvinfo : EIATTR_FRAME_SIZE
	.align		4
.L_17:
        /*0054*/ 	.byte	0x04, 0x11
        /*0056*/ 	.short	(.L_19 - .L_18)
	.align		4
.L_18:
        /*0058*/ 	.word	index@(_Z13myKernelStep3iidPdS_S_)
        /*005c*/ 	.word	0x00000000


	//----- nvinfo : EIATTR_MIN_STACK_SIZE
	.align		4
.L_19:
        /*0060*/ 	.byte	0x04, 0x12
        /*0062*/ 	.short	(.L_21 - .L_20)
	.align		4
.L_20:
        /*0064*/ 	.word	index@(_Z13myKernelStep3iidPdS_S_)
        /*0068*/ 	.word	0x00000000


	//----- nvinfo : EIATTR_MIN_STACK_SIZE
	.align		4
.L_21:
        /*006c*/ 	.byte	0x04, 0x12
        /*006e*/ 	.short	(.L_23 - .L_22)
	.align		4
.L_22:
        /*0070*/ 	.word	index@(_Z13myKernelStep2iidPdS_S_)
        /*0074*/ 	.word	0x00000000


	//----- nvinfo : EIATTR_MIN_STACK_SIZE
	.align		4
.L_23:
        /*0078*/ 	.byte	0x04, 0x12
        /*007a*/ 	.short	(.L_25 - .L_24)
	.align		4
.L_24:
        /*007c*/ 	.word	index@(_Z13myKernelStep1iidPdS_S_)
        /*0080*/ 	.word	0x00000000


	//----- nvinfo : EIATTR_MIN_STACK_SIZE
	.align		4
.L_25:
        /*0084*/ 	.byte	0x04, 0x12
        /*0086*/ 	.short	(.L_27 - .L_26)
	.align		4
.L_26:
        /*0088*/ 	.word	index@(_Z9myKernel0iidPdS_S_)
        /*008c*/ 	.word	0x00000000
.L_27:


//--------------------- .nv.compat                --------------------------
	.section	.nv.compat,"",@"SHT_CUDA_COMPAT_INFO"
	.align	4
        /*0000*/ 	.byte	0x02, 0x09, 0x00, 0x00, 0x02, 0x02, 0x01, 0x00, 0x02, 0x05, 0x05, 0x00, 0x03, 0x07, 0x01, 0x01
        /*0010*/ 	.byte	0x02, 0x03, 0x00, 0x00, 0x02, 0x06, 0x01, 0x00, 0x04, 0x0b, 0x08, 0x00, 0x01, 0x00, 0x00, 0x00
        /*0020*/ 	.byte	0x00, 0x00, 0x00, 0x00


//--------------------- .nv.info._Z13myKernelStep3iidPdS_S_ --------------------------
	.section	.nv.info._Z13myKernelStep3iidPdS_S_,"",@"SHT_CUDA_INFO"
	.sectionflags	@""
	.align	4


	//----- nvinfo : EIATTR_CUDA_API_VERSION
	.align		4
        /*0000*/ 	.byte	0x04, 0x37
        /*0002*/ 	.short	(.L_29 - .L_28)
.L_28:
        /*0004*/ 	.word	0x00000082


	//----- nvinfo : EIATTR_KPARAM_INFO
	.align		4
.L_29:
        /*0008*/ 	.byte	0x04, 0x17
        /*000a*/ 	.short	(.L_31 - .L_30)
.L_30:
        /*000c*/ 	.word	0x00000000
        /*0010*/ 	.short	0x0005
        /*0012*/ 	.short	0x0020
        /*0014*/ 	.byte	0x00, 0xf5, 0x21, 0x00


	//----- nvinfo : EIATTR_KPARAM_INFO
	.align		4
.L_31:
        /*0018*/ 	.byte	0x04, 0x17
        /*001a*/ 	.short	(.L_33 - .L_32)
.L_32:
        /*001c*/ 	.word	0x00000000
        /*0020*/ 	.short	0x0004
        /*0022*/ 	.short	0x0018
        /*0024*/ 	.byte	0x00, 0xf5, 0x21, 0x00


	//----- nvinfo : EIATTR_KPARAM_INFO
	.align		4
.L_33:
        /*0028*/ 	.byte	0x04, 0x17
        /*002a*/ 	.short	(.L_35 - .L_34)
.L_34:
        /*002c*/ 	.word	0x00000000
        /*0030*/ 	.short	0x0003
        /*0032*/ 	.short	0x0010
        /*0034*/ 	.byte	0x00, 0xf5, 0x21, 0x00


	//----- nvinfo : EIATTR_KPARAM_INFO
	.align		4
.L_35:
        /*0038*/ 	.byte	0x04, 0x17
        /*003a*/ 	.short	(.L_37 - .L_36)
.L_36:
        /*003c*/ 	.word	0x00000000
        /*0040*/ 	.short	0x0002
        /*0042*/ 	.short	0x0008
        /*0044*/ 	.byte	0x00, 0xf0, 0x21, 0x00


	//----- nvinfo : EIATTR_KPARAM_INFO
	.align		4
.L_37:
        /*0048*/ 	.byte	0x04, 0x17
        /*004a*/ 	.short	(.L_39 - .L_38)
.L_38:
        /*004c*/ 	.word	0x00000000
        /*0050*/ 	.short	0x0001
        /*0052*/ 	.short	0x0004
        /*0054*/ 	.byte	0x00, 0xf0, 0x11, 0x00


	//----- nvinfo : EIATTR_KPARAM_INFO
	.align		4
.L_39:
        /*0058*/ 	.byte	0x04, 0x17
        /*005a*/ 	.short	(.L_41 - .L_40)
.L_40:
        /*005c*/ 	.word	0x00000000
        /*0060*/ 	.short	0x0000
        /*0062*/ 	.short	0x0000
        /*0064*/ 	.byte	0x00, 0xf0, 0x11, 0x00


	//----- nvinfo : EIATTR_SPARSE_MMA_MASK
	.align		4
.L_41:
        /*0068*/ 	.byte	0x03, 0x50
        /*006a*/ 	.short	0x0000


	//----- nvinfo : EIATTR_MAXREG_COUNT
	.align		4
        /*006c*/ 	.byte	0x03, 0x1b
        /*006e*/ 	.short	0x00ff


	//----- nvinfo : EIATTR_NUM_BARRIERS
	.align		4
        /*0070*/ 	.byte	0x02, 0x4c
        /*0072*/ 	.byte	0x01
	.zero		1


	//----- nvinfo : EIATTR_MERCURY_ISA_VERSION
	.align		4
        /*0074*/ 	.byte	0x03, 0x5f
        /*0076*/ 	.short	0x0101


	//----- nvinfo : EIATTR_VRC_CTA_INIT_COUNT
	.align		4
        /*0078*/ 	.byte	0x02, 0x4a
	.zero		1
	.zero		1


	//----- nvinfo : EIATTR_EXIT_INSTR_OFFSETS
	.align		4
        /*007c*/ 	.byte	0x04, 0x1c
        /*007e*/ 	.short	(.L_43 - .L_42)


	//   ....[0]....
.L_42:
        /*0080*/ 	.word	0x000001f0


	//   ....[1]....
        /*0084*/ 	.word	0x00000760


	//----- nvinfo : EIATTR_CBANK_PARAM_SIZE
	.align		4
.L_43:
        /*0088*/ 	.byte	0x03, 0x19
        /*008a*/ 	.short	0x0028


	//----- nvinfo : EIATTR_PARAM_CBANK
	.align		4
        /*008c*/ 	.byte	0x04, 0x0a
        /*008e*/ 	.short	(.L_45 - .L_44)
	.align		4
.L_44:
        /*0090*/ 	.word	index@(.nv.constant0._Z13myKernelStep3iidPdS_S_)
        /*0094*/ 	.short	0x0380
        /*0096*/ 	.short	0x0028


	//----- nvinfo : EIATTR_SW_WAR
	.align		4
.L_45:
        /*0098*/ 	.byte	0x04, 0x36
        /*009a*/ 	.short	(.L_47 - .L_46)
.L_46:
        /*009c*/ 	.word	0x00000008
.L_47:


//--------------------- .nv.info._Z13myKernelStep2iidPdS_S_ --------------------------
	.section	.nv.info._Z13myKernelStep2iidPdS_S_,"",@"SHT_CUDA_INFO"
	.sectionflags	@""
	.align	4


	//----- nvinfo : EIATTR_CUDA_API_VERSION
	.align		4
        /*0000*/ 	.byte	0x04, 0x37
        /*0002*/ 	.short	(.L_49 - .L_48)
.L_48:
        /*0004*/ 	.word	0x00000082


	//----- nvinfo : EIATTR_KPARAM_INFO
	.align		4
.L_49:
        /*0008*/ 	.byte	0x04, 0x17
        /*000a*/ 	.short	(.L_51 - .L_50)
.L_50:
        /*000c*/ 	.word	0x00000000
        /*0010*/ 	.short	0x0005
        /*0012*/ 	.short	0x0020
        /*0014*/ 	.byte	0x00, 0xf5, 0x21, 0x00


	//----- nvinfo : EIATTR_KPARAM_INFO
	.align		4
.L_51:
        /*0018*/ 	.byte	0x04, 0x17
        /*001a*/ 	.short	(.L_53 - .L_52)
.L_52:
        /*001c*/ 	.word	0x00000000
        /*0020*/ 	.short	0x0004
        /*0022*/ 	.short	0x0018
        /*0024*/ 	.byte	0x00, 0xf5, 0x21, 0x00


	//----- nvinfo : EIATTR_KPARAM_INFO
	.align		4
.L_53:
        /*0028*/ 	.byte	0x04, 0x17
        /*002a*/ 	.short	(.L_55 - .L_54)
.L_54:
        /*002c*/ 	.word	0x00000000
        /*0030*/ 	.short	0x0003
        /*0032*/ 	.short	0x0010
        /*0034*/ 	.byte	0x00, 0xf5, 0x21, 0x00


	//----- nvinfo : EIATTR_KPARAM_INFO
	.align		4
.L_55:
        /*0038*/ 	.byte	0x04, 0x17
        /*003a*/ 	.short	(.L_57 - .L_56)
.L_56:
        /*003c*/ 	.word	0x00000000
        /*0040*/ 	.short	0x0002
        /*0042*/ 	.short	0x0008
        /*0044*/ 	.byte	0x00, 0xf0, 0x21, 0x00


	//----- nvinfo : EIATTR_KPARAM_INFO
	.align		4
.L_57:
        /*0048*/ 	.byte	0x04, 0x17
        /*004a*/ 	.short	(.L_59 - .L_58)
.L_58:
        /*004c*/ 	.word	0x00000000
        /*0050*/ 	.short	0x0001
        /*0052*/ 	.short	0x0004
        /*0054*/ 	.byte	0x00, 0xf0, 0x11, 0x00


	//----- nvinfo : EIATTR_KPARAM_INFO
	.align		4
.L_59:
        /*0058*/ 	.byte	0x04, 0x17
        /*005a*/ 	.short	(.L_61 - .L_60)
.L_60:
        /*005c*/ 	.word	0x00000000
        /*0060*/ 	.short	0x0000
        /*0062*/ 	.short	0x0000
        /*0064*/ 	.byte	0x00, 0xf0, 0x11, 0x00


	//----- nvinfo : EIATTR_SPARSE_MMA_MASK
	.align		4
.L_61:
        /*0068*/ 	.byte	0x03, 0x50
        /*006a*/ 	.short	0x0000


	//----- nvinfo : EIATTR_MAXREG_COUNT
	.align		4
        /*006c*/ 	.byte	0x03, 0x1b
        /*006e*/ 	.short	0x00ff


	//----- nvinfo : EIATTR_NUM_BARRIERS
	.align		4
        /*0070*/ 	.byte	0x02, 0x4c
        /*0072*/ 	.byte	0x01
	.zero		1


	//----- nvinfo : EIATTR_MERCURY_ISA_VERSION
	.align		4
        /*0074*/ 	.byte	0x03, 0x5f
        /*0076*/ 	.short	0x0101


	//----- nvinfo : EIATTR_VRC_CTA_INIT_COUNT
	.align		4
        /*0078*/ 	.byte	0x02, 0x4a
	.zero		1
	.zero		1


	//----- nvinfo : EIATTR_EXIT_INSTR_OFFSETS
	.align		4
        /*007c*/ 	.byte	0x04, 0x1c
        /*007e*/ 	.short	(.L_63 - .L_62)


	//   ....[0]....
.L_62:
        /*0080*/ 	.word	0x000001f0


	//   ....[1]....
        /*0084*/ 	.word	0x00000760


	//----- nvinfo : EIATTR_CBANK_PARAM_SIZE
	.align		4
.L_63:
        /*0088*/ 	.byte	0x03, 0x19
        /*008a*/ 	.short	0x0028


	//----- nvinfo : EIATTR_PARAM_CBANK
	.align		4
        /*008c*/ 	.byte	0x04, 0x0a
        /*008e*/ 	.short	(.L_65 - .L_64)
	.align		4
.L_64:
        /*0090*/ 	.word	index@(.nv.constant0._Z13myKernelStep2iidPdS_S_)
        /*0094*/ 	.short	0x0380
        /*0096*/ 	.short	0x0028


	//----- nvinfo : EIATTR_SW_WAR
	.align		4
.L_65:
        /*0098*/ 	.byte	0x04, 0x36
        /*009a*/ 	.short	(.L_67 - .L_66)
.L_66:
        /*009c*/ 	.word	0x00000008
.L_67:


//--------------------- .nv.info._Z13myKernelStep1iidPdS_S_ --------------------------
	.section	.nv.info._Z13myKernelStep1iidPdS_S_,"",@"SHT_CUDA_INFO"
	.sectionflags	@""
	.align	4


	//----- nvinfo : EIATTR_CUDA_API_VERSION
	.align		4
        /*0000*/ 	.byte	0x04, 0x37
        /*0002*/ 	.short	(.L_69 - .L_68)
.L_68:
        /*0004*/ 	.word	0x00000082


	//----- nvinfo : EIATTR_KPARAM_INFO
	.align		4
.L_69:
        /*0008*/ 	.byte	0x04, 0x17
        /*000a*/ 	.short	(.L_71 - .L_70)
.L_70:
        /*000c*/ 	.word	0x00000000
        /*0010*/ 	.short	0x0005
        /*0012*/ 	.short	0x0020
        /*0014*/ 	.byte	0x00, 0xf5, 0x21, 0x00


	//----- nvinfo : EIATTR_KPARAM_INFO
	.align		4
.L_71:
        /*0018*/ 	.byte	0x04, 0x17
        /*001a*/ 	.short	(.L_73 - .L_72)
.L_72:
        /*001c*/ 	.word	0x00000000
        /*0020*/ 	.short	0x0004
        /*0022*/ 	.short	0x0018
        /*0024*/ 	.byte	0x00, 0xf5, 0x21, 0x00


	//----- nvinfo : EIATTR_KPARAM_INFO
	.align		4
.L_73:
        /*0028*/ 	.byte	0x04, 0x17
        /*002a*/ 	.short	(.L_75 - .L_74)
.L_74:
        /*002c*/ 	.word	0x00000000
        /*0030*/ 	.short	0x0003
        /*0032*/ 	.short	0x0010
        /*0034*/ 	.byte	0x00, 0xf5, 0x21, 0x00


	//----- nvinfo : EIATTR_KPARAM_INFO
	.align		4
.L_75:
        /*0038*/ 	.byte	0x04, 0x17
        /*003a*/ 	.short	(.L_77 - .L_76)
.L_76:
        /*003c*/ 	.word	0x00000000
        /*0040*/ 	.short	0x0002
        /*0042*/ 	.short	0x0008
        /*0044*/ 	.byte	0x00, 0xf0, 0x21, 0x00


	//----- nvinfo : EIATTR_KPARAM_INFO
	.align		4
.L_77:
        /*0048*/ 	.byte	0x04, 0x17
        /*004a*/ 	.short	(.L_79 - .L_78)
.L_78:
        /*004c*/ 	.word	0x00000000
        /*0050*/ 	.short	0x0001
        /*0052*/ 	.short	0x0004
        /*0054*/ 	.byte	0x00, 0xf0, 0x11, 0x00


	//----- nvinfo : EIATTR_KPARAM_INFO
	.align		4
.L_79:
        /*0058*/ 	.byte	0x04, 0x17
        /*005a*/ 	.short	(.L_81 - .L_80)
.L_80:
        /*005c*/ 	.word	0x00000000
        /*0060*/ 	.short	0x0000
        /*0062*/ 	.short	0x0000
        /*0064*/ 	.byte	0x00, 0xf0, 0x11, 0x00


	//----- nvinfo : EIATTR_SPARSE_MMA_MASK
	.align		4
.L_81:
        /*0068*/ 	.byte	0x03, 0x50
        /*006a*/ 	.short	0x0000


	//----- nvinfo : EIATTR_MAXREG_COUNT
	.align		4
        /*006c*/ 	.byte	0x03, 0x1b
        /*006e*/ 	.short	0x00ff


	//----- nvinfo : EIATTR_NUM_BARRIERS
	.align		4
        /*0070*/ 	.byte	0x02, 0x4c
        /*0072*/ 	.byte	0x01
	.zero		1


	//----- nvinfo : EIATTR_EXTERNS
	.align		4
        /*0074*/ 	.byte	0x04, 0x0f
        /*0076*/ 	.short	(.L_83 - .L_82)


	//   ....[0]....
	.align		4
.L_82:
        /*0078*/ 	.word	index@(__assertfail)


	//----- nvinfo : EIATTR_MERCURY_ISA_VERSION
	.align		4
.L_83:
        /*007c*/ 	.byte	0x03, 0x5f
        /*007e*/ 	.short	0x0101


	//----- nvinfo : EIATTR_VRC_CTA_INIT_COUNT
	.align		4
        /*0080*/ 	.byte	0x02, 0x4a
	.zero		1
	.zero		1


	//----- nvinfo : EIATTR_SYSCALL_OFFSETS
	.align		4
        /*0084*/ 	.byte	0x04, 0x46
        /*0086*/ 	.short	(.L_85 - .L_84)


	//   ....[0]....
.L_84:
        /*0088*/ 	.word	0x000001c0


	//   ....[1]....
        /*008c*/ 	.word	0x000002e0


	//----- nvinfo : EIATTR_EXIT_INSTR_OFFSETS
	.align		4
.L_85:
        /*0090*/ 	.byte	0x04, 0x1c
        /*0092*/ 	.short	(.L_87 - .L_86)


	//   ....[0]....
.L_86:
        /*0094*/ 	.word	0x00000480


	//   ....[1]....
        /*0098*/ 	.word	0x00000a10


	//----- nvinfo : EIATTR_CRS_STACK_SIZE
	.align		4
.L_87:
        /*009c*/ 	.byte	0x04, 0x1e
        /*009e*/ 	.short	(.L_89 - .L_88)
.L_88:
        /*00a0*/ 	.word	0x00000000


	//----- nvinfo : EIATTR_CBANK_PARAM_SIZE
	.align		4
.L_89:
        /*00a4*/ 	.byte	0x03, 0x19
        /*00a6*/ 	.short	0x0028


	//----- nvinfo : EIATTR_PARAM_CBANK
	.align		4
        /*00a8*/ 	.byte	0x04, 0x0a
        /*00aa*/ 	.short	(.L_91 - .L_90)
	.align		4
.L_90:
        /*00ac*/ 	.word	index@(.nv.constant0._Z13myKernelStep1iidPdS_S_)
        /*00b0*/ 	.short	0x0380
        /*00b2*/ 	.short	0x0028


	//----- nvinfo : EIATTR_SW_WAR
	.align		4
.L_91:
        /*00b4*/ 	.byte	0x04, 0x36
        /*00b6*/ 	.short	(.L_93 - .L_92)
.L_92:
        /*00b8*/ 	.word	0x00000008
.L_93:


//--------------------- .nv.info._Z9myKernel0iidPdS_S_ --------------------------
	.section	.nv.info._Z9myKernel0iidPdS_S_,"",@"SHT_CUDA_INFO"
	.sectionflags	@""
	.align	4


	//----- nvinfo : EIATTR_CUDA_API_VERSION
	.align		4
        /*0000*/ 	.byte	0x04, 0x37
        /*0002*/ 	.short	(.L_95 - .L_94)
.L_94:
        /*0004*/ 	.word	0x00000082


	//----- nvinfo : EIATTR_KPARAM_INFO
	.align		4
.L_95:
        /*0008*/ 	.byte	0x04, 0x17
        /*000a*/ 	.short	(.L_97 - .L_96)
.L_96:
        /*000c*/ 	.word	0x00000000
        /*0010*/ 	.short	0x0005
        /*0012*/ 	.short	0x0020
        /*0014*/ 	.byte	0x00, 0xf5, 0x21, 0x00


	//----- nvinfo : EIATTR_KPARAM_INFO
	.align		4
.L_97:
        /*0018*/ 	.byte	0x04, 0x17
        /*001a*/ 	.short	(.L_99 - .L_98)
.L_98:
        /*001c*/ 	.word	0x00000000
        /*0020*/ 	.short	0x0004
        /*0022*/ 	.short	0x0018
        /*0024*/ 	.byte	0x00, 0xf5, 0x21, 0x00


	//----- nvinfo : EIATTR_KPARAM_INFO
	.align		4
.L_99:
        /*0028*/ 	.byte	0x04, 0x17
        /*002a*/ 	.short	(.L_101 - .L_100)
.L_100:
        /*002c*/ 	.word	0x00000000
        /*0030*/ 	.short	0x0003
        /*0032*/ 	.short	0x0010
        /*0034*/ 	.byte	0x00, 0xf5, 0x21, 0x00


	//----- nvinfo : EIATTR_KPARAM_INFO
	.align		4
.L_101:
        /*0038*/ 	.byte	0x04, 0x17
        /*003a*/ 	.short	(.L_103 - .L_102)
.L_102:
        /*003c*/ 	.word	0x00000000
        /*0040*/ 	.short	0x0002
        /*0042*/ 	.short	0x0008
        /*0044*/ 	.byte	0x00, 0xf0, 0x21, 0x00


	//----- nvinfo : EIATTR_KPARAM_INFO
	.align		4
.L_103:
        /*0048*/ 	.byte	0x04, 0x17
        /*004a*/ 	.short	(.L_105 - .L_104)
.L_104:
        /*004c*/ 	.word	0x00000000
        /*0050*/ 	.short	0x0001
        /*0052*/ 	.short	0x0004
        /*0054*/ 	.byte	0x00, 0xf0, 0x11, 0x00


	//----- nvinfo : EIATTR_KPARAM_INFO
	.align		4
.L_105:
        /*0058*/ 	.byte	0x04, 0x17
        /*005a*/ 	.short	(.L_107 - .L_106)
.L_106:
        /*005c*/ 	.word	0x00000000
        /*0060*/ 	.short	0x0000
        /*0062*/ 	.short	0x0000
        /*0064*/ 	.byte	0x00, 0xf0, 0x11, 0x00


	//----- nvinfo : EIATTR_SPARSE_MMA_MASK
	.align		4
.L_107:
        /*0068*/ 	.byte	0x03, 0x50
        /*006a*/ 	.short	0x0000


	//----- nvinfo : EIATTR_MAXREG_COUNT
	.align		4
        /*006c*/ 	.byte	0x03, 0x1b
        /*006e*/ 	.short	0x00ff


	//----- nvinfo : EIATTR_MERCURY_ISA_VERSION
	.align		4
        /*0070*/ 	.byte	0x03, 0x5f
        /*0072*/ 	.short	0x0101


	//----- nvinfo : EIATTR_VRC_CTA_INIT_COUNT
	.align		4
        /*0074*/ 	.byte	0x02, 0x4a
	.zero		1
	.zero		1


	//----- nvinfo : EIATTR_EXIT_INSTR_OFFSETS
	.align		4
        /*0078*/ 	.byte	0x04, 0x1c
        /*007a*/ 	.short	(.L_109 - .L_108)


	//   ....[0]....
.L_108:
        /*007c*/ 	.word	0x00000090


	//   ....[1]....
        /*0080*/ 	.word	0x00000c60


	//   ....[2]....
        /*0084*/ 	.word	0x00001050


	//   ....[3]....
        /*0088*/ 	.word	0x00001260


	//   ....[4]....
        /*008c*/ 	.word	0x000013b0


	//   ....[5]....
        /*0090*/ 	.word	0x00001470


	//----- nvinfo : EIATTR_CBANK_PARAM_SIZE
	.align		4
.L_109:
        /*0094*/ 	.byte	0x03, 0x19
        /*0096*/ 	.short	0x0028


	//----- nvinfo : EIATTR_PARAM_CBANK
	.align		4
        /*0098*/ 	.byte	0x04, 0x0a
        /*009a*/ 	.short	(.L_111 - .L_110)
	.align		4
.L_110:
        /*009c*/ 	.word	index@(.nv.constant0._Z9myKernel0iidPdS_S_)
        /*00a0*/ 	.short	0x0380
        /*00a2*/ 	.short	0x0028


	//----- nvinfo : EIATTR_SW_WAR
	.align		4
.L_111:
        /*00a4*/ 	.byte	0x04, 0x36
        /*00a6*/ 	.short	(.L_113 - .L_112)
.L_112:
        /*00a8*/ 	.word	0x00000008
.L_113:


//--------------------- .nv.callgraph             --------------------------
	.section	.nv.callgraph,"",@"SHT_CUDA_CALLGRAPH"
	.align	4
	.sectionentsize	8
	.align		4
        /*0000*/ 	.word	0x00000000
	.align		4
        /*0004*/ 	.word	0xffffffff
	.align		4
        /*0008*/ 	.word	index@(_Z13myKernelStep1iidPdS_S_)
	.align		4
        /*000c*/ 	.word	index@(__assertfail)
	.align		4
        /*0010*/ 	.word	0x00000000
	.align		4
        /*0014*/ 	.word	0xfffffffe
	.align		4
        /*0018*/ 	.word	0x00000000
	.align		4
        /*001c*/ 	.word	0xfffffffd
	.align		4
        /*0020*/ 	.word	0x00000000
	.align		4
        /*0024*/ 	.word	0xfffffffc


//--------------------- .nv.constant4             --------------------------
	.section	.nv.constant4,"a",@progbits
	.align	8
	.align		8
.nv.constant4:
        /*0000*/ 	.dword	__unnamed_1
	.align		8
        /*0008*/ 	.dword	$str
	.align		8
        /*0010*/ 	.dword	$str$1
	.align		8
        /*0018*/ 	.dword	$str$2
	.align		8
        /*0020*/ 	.dword	__assertfail


//--------------------- .text._Z13myKernelStep3iidPdS_S_ --------------------------
	.section	.text._Z13myKernelStep3iidPdS_S_,"ax",@progbits
	.align	128
        .global         _Z13myKernelStep3iidPdS_S_
        .type           _Z13myKernelStep3iidPdS_S_,@function
        .size           _Z13myKernelStep3iidPdS_S_,(.L_x_36 - _Z13myKernelStep3iidPdS_S_)
        .other          _Z13myKernelStep3iidPdS_S_,@"STO_CUDA_ENTRY STV_DEFAULT"
_Z13myKernelStep3iidPdS_S_:
.text._Z13myKernelStep3iidPdS_S_:
[----:B------:R-:W-:Y:S01]  /*0000*/  LDC R1, c[0x0][0x37c] ;  /* 0x0000df00ff017b82 */ /* 0x000fe20000000800 */
[----:B------:R-:W0:Y:S07]  /*0010*/  S2R R11, SR_TID.X ;  /* 0x00000000000b7919 */ /* 0x000e2e0000002100 */
[----:B------:R-:W0:Y:S01]  /*0020*/  S2UR UR4, SR_CTAID.X ;  /* 0x00000000000479c3 */ /* 0x000e220000002500 */
[----:B------:R-:W1:Y:S01]  /*0030*/  LDCU.64 UR8, c[0x0][0x380] ;  /* 0x00007000ff0877ac */ /* 0x000e620008000a00 */
[----:B------:R-:W2:Y:S01]  /*0040*/  S2R R16, SR_TID.Y ;  /* 0x0000000000107919 */ /* 0x000ea20000002200 */
[----:B------:R-:W3:Y:S05]  /*0050*/  LDCU.64 UR6, c[0x0][0x358] ;  /* 0x00006b00ff0677ac */ /* 0x000eea0008000a00 */
[----:B------:R-:W0:Y:S08]  /*0060*/  LDC R0, c[0x0][0x360] ;  /* 0x0000d800ff007b82 */ /* 0x000e300000000800 */
[----:B------:R-:W2:Y:S08]  /*0070*/  S2UR UR5, SR_CTAID.Y ;  /* 0x00000000000579c3 */ /* 0x000eb00000002600 */
[----:B------:R-:W2:Y:S01]  /*0080*/  LDC R17, c[0x0][0x364] ;  /* 0x0000d900ff117b82 */ /* 0x000ea20000000800 */
[----:B0-----:R-:W-:-:S07]  /*0090*/  IMAD R2, R0, UR4, R11 ;  /* 0x0000000400027c24 */ /* 0x001fce000f8e020b */
[----:B------:R-:W0:Y:S01]  /*00a0*/  LDC.64 R6, c[0x0][0x398] ;  /* 0x0000e600ff067b82 */ /* 0x000e220000000a00 */
[----:B-1----:R-:W-:-:S07]  /*00b0*/  ISETP.GE.AND P0, PT, R2, UR9, PT ;  /* 0x0000000902007c0c */ /* 0x002fce000bf06270 */
[----:B------:R-:W1:Y:S01]  /*00c0*/  LDC.64 R4, c[0x0][0x390] ;  /* 0x0000e400ff047b82 */ /* 0x000e620000000a00 */
[----:B--2---:R-:W-:-:S05]  /*00d0*/  IMAD R17, R17, UR5, R16 ;  /* 0x0000000511117c24 */ /* 0x004fca000f8e0210 */
[----:B------:R-:W-:-:S13]  /*00e0*/  ISETP.GE.OR P0, PT, R17, UR8, P0 ;  /* 0x0000000811007c0c */ /* 0x000fda0008706670 */
[----:B------:R-:W-:Y:S02]  /*00f0*/  @!P0 IMAD R3, R17, UR9, R2 ;  /* 0x0000000911038c24 */ /* 0x000fe4000f8e0202 */
[----:B0-----:R-:W-:-:S04]  /*0100*/  @!P0 IMAD.WIDE R6, R2, 0x8, R6 ;  /* 0x0000000802068825 */ /* 0x001fc800078e0206 */
[----:B-1----:R-:W-:Y:S02]  /*0110*/  @!P0 IMAD.WIDE R4, R3, 0x8, R4 ;  /* 0x0000000803048825 */ /* 0x002fe400078e0204 */
[----:B---3--:R-:W2:Y:S04]  /*0120*/  @!P0 LDG.E.64 R6, desc[UR6][R6.64] ;  /* 0x0000000606068981 */ /* 0x008ea8000c1e1b00 */
[----:B------:R-:W2:Y:S01]  /*0130*/  @!P0 LDG.E.64 R4, desc[UR6][R4.64] ;  /* 0x0000000604048981 */ /* 0x000ea2000c1e1b00 */
[----:B------:R-:W0:Y:S01]  /*0140*/  S2UR UR5, SR_CgaCtaId ;  /* 0x00000000000579c3 */ /* 0x000e220000008800 */
[----:B------:R-:W-:Y:S01]  /*0150*/  UMOV UR4, 0x400 ;  /* 0x0000040000047882 */ /* 0x000fe20000000000 */
[----:B------:R-:W-:Y:S01]  /*0160*/  IMAD.SHL.U32 R16, R16, 0x80, RZ ;  /* 0x0000008010107824 */ /* 0x000fe200078e00ff */
[----:B------:R-:W-:-:S02]  /*0170*/  CS2R R8, SRZ ;  /* 0x0000000000087805 */ /* 0x000fc4000001ff00 */
[----:B------:R-:W-:Y:S01]  /*0180*/  ISETP.NE.AND P1, PT, R11, RZ, PT ;  /* 0x000000ff0b00720c */ /* 0x000fe20003f25270 */
[----:B0-----:R-:W-:-:S06]  /*0190*/  ULEA UR4, UR5, UR4, 0x18 ;  /* 0x0000000405047291 */ /* 0x001fcc000f8ec0ff */
[----:B------:R-:W-:-:S04]  /*01a0*/  VIADD R2, R16, UR4 ;  /* 0x0000000410027c36 */ /* 0x000fc80008000000 */
[----:B------:R-:W-:Y:S01]  /*01b0*/  IMAD R3, R11, 0x8, R2 ;  /* 0x000000080b037824 */ /* 0x000fe200078e0202 */
[----:B--2---:R-:W-:-:S07]  /*01c0*/  @!P0 DMUL R8, R4, R6 ;  /* 0x0000000604088228 */ /* 0x004fce0000000000 */
[----:B------:R0:W-:Y:S01]  /*01d0*/  STS.64 [R3], R8 ;  /* 0x0000000803007388 */ /* 0x0001e20000000a00 */
[----:B------:R-:W-:Y:S06]  /*01e0*/  BAR.SYNC.DEFER_BLOCKING 0x0 ;  /* 0x0000000000007b1d */ /* 0x000fec0000010000 */
[----:B------:R-:W-:Y:S05]  /*01f0*/  @P1 EXIT ;  /* 0x000000000000194d */ /* 0x000fea0003800000 */
[C---:B------:R-:W-:Y:S01]  /*0200*/  ISETP.GE.U32.AND P1, PT, R0.reuse, 0x10, PT ;  /* 0x000000100000780c */ /* 0x040fe20003f26070 */
[----:B0-----:R-:W-:Y:S01]  /*0210*/  IMAD.MOV.U32 R3, RZ, RZ, RZ ;  /* 0x000000ffff037224 */ /* 0x001fe200078e00ff */
[----:B------:R-:W-:Y:S02]  /*0220*/  LOP3.LUT R20, R0, 0xf, RZ, 0xc0, !PT ;  /* 0x0000000f00147812 */ /* 0x000fe400078ec0ff */
[----:B------:R-:W-:Y:S02]  /*0230*/  CS2R R22, SRZ ;  /* 0x0000000000167805 */ /* 0x000fe4000001ff00 */
[----:B------:R-:W-:-:S07]  /*0240*/  ISETP.NE.AND P0, PT, R20, RZ, PT ;  /* 0x000000ff1400720c */ /* 0x000fce0003f05270 */
[----:B------:R-:W-:Y:S06]  /*0250*/  @!P1 BRA `(.L_x_0) ;  /* 0x0000000000849947 */ /* 0x000fec0003800000 */
[----:B------:R-:W-:Y:S01]  /*0260*/  LOP3.LUT R19, R0, 0xfffffff0, RZ, 0xc0, !PT ;  /* 0xfffffff000137812 */ /* 0x000fe200078ec0ff */
[----:B------:R-:W-:Y:S01]  /*0270*/  VIADD R18, R2, 0x40 ;  /* 0x0000004002127836 */ /* 0x000fe20000000000 */
[----:B------:R-:W-:Y:S02]  /*0280*/  LOP3.LUT R3, R0, 0x7f0, RZ, 0xc0, !PT ;  /* 0x000007f000037812 */ /* 0x000fe400078ec0ff */
[----:B------:R-:W-:Y:S02]  /*0290*/  CS2R R22, SRZ ;  /* 0x0000000000167805 */ /* 0x000fe4000001ff00 */
[----:B------:R-:W-:-:S07]  /*02a0*/  IADD3 R19, PT, PT, -R19, RZ, RZ ;  /* 0x000000ff13137210 */ /* 0x000fce0007ffe1ff */
.L_x_1:
[----:B------:R-:W0:Y:S01]  /*02b0*/  LDS.128 R8, [R18+-0x40] ;  /* 0xffffc00012087984 */ /* 0x000e220000000c00 */
[----:B------:R-:W-:-:S03]  /*02c0*/  VIADD R19, R19, 0x10 ;  /* 0x0000001013137836 */ /* 0x000fc60000000000 */
[----:B------:R-:W1:Y:S02]  /*02d0*/  LDS.128 R4, [R18+-0x30] ;  /* 0xffffd00012047984 */ /* 0x000e640000000c00 */
[----:B------:R-:W-:Y:S02]  /*02e0*/  ISETP.NE.AND P1, PT, R19, RZ, PT ;  /* 0x000000ff1300720c */ /* 0x000fe40003f25270 */
[----:B------:R-:W2:Y:S01]  /*02f0*/  LDS.128 R12, [R18+-0x20] ;  /* 0xffffe000120c7984 */ /* 0x000ea20000000c00 */
[----:B0-----:R-:W-:-:S08]  /*0300*/  DADD R22, R8, R22 ;  /* 0x0000000008167229 */ /* 0x001fd00000000016 */
[----:B------:R-:W-:Y:S01]  /*0310*/  DADD R22, R22, R10 ;  /* 0x0000000016167229 */ /* 0x000fe2000000000a */
[----:B------:R-:W0:Y:S07]  /*0320*/  LDS.128 R8, [R18+-0x10] ;  /* 0xfffff00012087984 */ /* 0x000e2e0000000c00 */
[----:B-1----:R-:W-:-:S08]  /*0330*/  DADD R22, R22, R4 ;  /* 0x0000000016167229 */ /* 0x002fd00000000004 */
[----:B------:R-:W-:Y:S01]  /*0340*/  DADD R22, R22, R6 ;  /* 0x0000000016167229 */ /* 0x000fe20000000006 */
[----:B------:R-:W1:Y:S07]  /*0350*/  LDS.128 R4, [R18] ;  /* 0x0000000012047984 */ /* 0x000e6e0000000c00 */
[----:B--2---:R-:W-:-:S08]  /*0360*/  DADD R22, R22, R12 ;  /* 0x0000000016167229 */ /* 0x004fd0000000000c */
[----:B------:R-:W-:Y:S01]  /*0370*/  DADD R22, R22, R14 ;  /* 0x0000000016167229 */ /* 0x000fe2000000000e */
[----:B------:R-:W2:Y:S07]  /*0380*/  LDS.128 R12, [R18+0x10] ;  /* 0x00001000120c7984 */ /* 0x000eae0000000c00 */
[----:B0-----:R-:W-:-:S08]  /*0390*/  DADD R22, R22, R8 ;  /* 0x0000000016167229 */ /* 0x001fd00000000008 */
[----:B------:R-:W-:Y:S01]  /*03a0*/  DADD R22, R22, R10 ;  /* 0x0000000016167229 */ /* 0x000fe2000000000a */
[----:B------:R-:W0:Y:S07]  /*03b0*/  LDS.128 R8, [R18+0x20] ;  /* 0x0000200012087984 */ /* 0x000e2e0000000c00 */
[----:B-1----:R-:W-:-:S08]  /*03c0*/  DADD R22, R22, R4 ;  /* 0x0000000016167229 */ /* 0x002fd00000000004 */
[----:B------:R-:W-:Y:S01]  /*03d0*/  DADD R22, R22, R6 ;  /* 0x0000000016167229 */ /* 0x000fe20000000006 */
[----:B------:R1:W3:Y:S07]  /*03e0*/  LDS.128 R4, [R18+0x30] ;  /* 0x0000300012047984 */ /* 0x0002ee0000000c00 */
[----:B--2---:R-:W-:Y:S01]  /*03f0*/  DADD R12, R22, R12 ;  /* 0x00000000160c7229 */ /* 0x004fe2000000000c */
[----:B-1----:R-:W-:-:S07]  /*0400*/  VIADD R18, R18, 0x80 ;  /* 0x0000008012127836 */ /* 0x002fce0000000000 */
[----:B------:R-:W-:-:S08]  /*0410*/  DADD R12, R12, R14 ;  /* 0x000000000c0c7229 */ /* 0x000fd0000000000e */
[----:B0-----:R-:W-:-:S08]  /*0420*/  DADD R8, R12, R8 ;  /* 0x000000000c087229 */ /* 0x001fd00000000008 */
[----:B------:R-:W-:-:S08]  /*0430*/  DADD R8, R8, R10 ;  /* 0x0000000008087229 */ /* 0x000fd0000000000a */
[----:B---3--:R-:W-:-:S08]  /*0440*/  DADD R4, R8, R4 ;  /* 0x0000000008047229 */ /* 0x008fd00000000004 */
[----:B------:R-:W-:Y:S01]  /*0450*/  DADD R22, R4, R6 ;  /* 0x0000000004167229 */ /* 0x000fe20000000006 */
[----:B------:R-:W-:Y:S10]  /*0460*/  @P1 BRA `(.L_x_1) ;  /* 0xfffffffc00901947 */ /* 0x000ff4000383ffff */
.L_x_0:
[----:B------:R-:W-:Y:S05]  /*0470*/  @!P0 BRA `(.L_x_2) ;  /* 0x0000000000a48947 */ /* 0x000fea0003800000 */
[----:B------:R-:W-:Y:S02]  /*0480*/  ISETP.GE.U32.AND P0, PT, R20, 0x8, PT ;  /* 0x000000081400780c */ /* 0x000fe40003f06070 */
[----:B------:R-:W-:-:S04]  /*0490*/  LOP3.LUT R21, R0, 0x7, RZ, 0xc0, !PT ;  /* 0x0000000700157812 */ /* 0x000fc800078ec0ff */
[----:B------:R-:W-:-:S07]  /*04a0*/  ISETP.NE.AND P1, PT, R21, RZ, PT ;  /* 0x000000ff1500720c */ /* 0x000fce0003f25270 */
[----:B------:R-:W-:Y:S06]  /*04b0*/  @!P0 BRA `(.L_x_3) ;  /* 0x0000000000388947 */ /* 0x000fec0003800000 */
[C---:B------:R-:W-:Y:S02]  /*04c0*/  IMAD R20, R3.reuse, 0x8, R2 ;  /* 0x0000000803147824 */ /* 0x040fe400078e0202 */
[----:B------:R-:W-:-:S03]  /*04d0*/  VIADD R3, R3, 0x8 ;  /* 0x0000000803037836 */ /* 0x000fc60000000000 */
[----:B------:R-:W0:Y:S04]  /*04e0*/  LDS.128 R12, [R20] ;  /* 0x00000000140c7984 */ /* 0x000e280000000c00 */
[----:B------:R-:W1:Y:S04]  /*04f0*/  LDS.128 R8, [R20+0x10] ;  /* 0x0000100014087984 */ /* 0x000e680000000c00 */
[----:B------:R-:W2:Y:S01]  /*0500*/  LDS.128 R4, [R20+0x20] ;  /* 0x0000200014047984 */ /* 0x000ea20000000c00 */
[----:B0-----:R-:W-:-:S08]  /*0510*/  DADD R12, R22, R12 ;  /* 0x00000000160c7229 */ /* 0x001fd0000000000c */
[----:B------:R-:W-:Y:S02]  /*0520*/  DADD R18, R12, R14 ;  /* 0x000000000c127229 */ /* 0x000fe4000000000e */
[----:B------:R-:W0:Y:S06]  /*0530*/  LDS.128 R12, [R20+0x30] ;  /* 0x00003000140c7984 */ /* 0x000e2c0000000c00 */
[----:B-1----:R-:W-:-:S08]  /*0540*/  DADD R8, R18, R8 ;  /* 0x0000000012087229 */ /* 0x002fd00000000008 */
[----:B------:R-:W-:-:S08]  /*0550*/  DADD R8, R8, R10 ;  /* 0x0000000008087229 */ /* 0x000fd0000000000a */
[----:B--2---:R-:W-:-:S08]  /*0560*/  DADD R4, R8, R4 ;  /* 0x0000000008047229 */ /* 0x004fd00000000004 */
[----:B------:R-:W-:-:S08]  /*0570*/  DADD R4, R4, R6 ;  /* 0x0000000004047229 */ /* 0x000fd00000000006 */
[----:B0-----:R-:W-:-:S08]  /*0580*/  DADD R4, R4, R12 ;  /* 0x0000000004047229 */ /* 0x001fd0000000000c */
[----:B------:R-:W-:-:S11]  /*0590*/  DADD R22, R4, R14 ;  /* 0x0000000004167229 */ /* 0x000fd6000000000e */
.L_x_3:
[----:B------:R-:W-:Y:S05]  /*05a0*/  @!P1 BRA `(.L_x_2) ;  /* 0x0000000000589947 */ /* 0x000fea0003800000 */
[----:B------:R-:W-:Y:S02]  /*05b0*/  ISETP.GE.U32.AND P0, PT, R21, 0x4, PT ;  /* 0x000000041500780c */ /* 0x000fe40003f06070 */
[----:B------:R-:W-:-:S04]  /*05c0*/  LOP3.LUT R0, R0, 0x3, RZ, 0xc0, !PT ;  /* 0x0000000300007812 */ /* 0x000fc800078ec0ff */
[----:B------:R-:W-:-:S07]  /*05d0*/  ISETP.NE.AND P1, PT, R0, RZ, PT ;  /* 0x000000ff0000720c */ /* 0x000fce0003f25270 */
[----:B------:R-:W-:Y:S06]  /*05e0*/  @!P0 BRA `(.L_x_4) ;  /* 0x0000000000208947 */ /* 0x000fec0003800000 */
[C---:B------:R-:W-:Y:S01]  /*05f0*/  LEA R2, R3.reuse, R2, 0x3 ;  /* 0x0000000203027211 */ /* 0x040fe200078e18ff */
[----:B------:R-:W-:-:S04]  /*0600*/  VIADD R3, R3, 0x4 ;  /* 0x0000000403037836 */ /* 0x000fc80000000000 */
[----:B------:R-:W0:Y:S04]  /*0610*/  LDS.128 R8, [R2] ;  /* 0x0000000002087984 */ /* 0x000e280000000c00 */
[----:B------:R-:W1:Y:S01]  /*0620*/  LDS.128 R4, [R2+0x10] ;  /* 0x0000100002047984 */ /* 0x000e620000000c00 */
[----:B0-----:R-:W-:-:S08]  /*0630*/  DADD R8, R22, R8 ;  /* 0x0000000016087229 */ /* 0x001fd00000000008 */
[----:B------:R-:W-:-:S08]  /*0640*/  DADD R8, R8, R10 ;  /* 0x0000000008087229 */ /* 0x000fd0000000000a */
[----:B-1----:R-:W-:-:S08]  /*0650*/  DADD R4, R8, R4 ;  /* 0x0000000008047229 */ /* 0x002fd00000000004 */
[----:B------:R-:W-:-:S11]  /*0660*/  DADD R22, R4, R6 ;  /* 0x0000000004167229 */ /* 0x000fd60000000006 */
.L_x_4:
[----:B------:R-:W-:Y:S05]  /*0670*/  @!P1 BRA `(.L_x_2) ;  /* 0x0000000000249947 */ /* 0x000fea0003800000 */
[----:B------:R-:W-:Y:S02]  /*0680*/  IMAD R3, R3, 0x8, R16 ;  /* 0x0000000803037824 */ /* 0x000fe400078e0210 */
[----:B------:R-:W-:-:S03]  /*0690*/  IMAD.MOV R4, RZ, RZ, -R0 ;  /* 0x000000ffff047224 */ /* 0x000fc600078e0a00 */
[----:B------:R-:W-:-:S07]  /*06a0*/  IADD3 R0, PT, PT, R3, UR4, RZ ;  /* 0x0000000403007c10 */ /* 0x000fce000fffe0ff */
.L_x_5:
[----:B------:R0:W1:Y:S01]  /*06b0*/  LDS.64 R2, [R0] ;  /* 0x0000000000027984 */ /* 0x0000620000000a00 */
[----:B------:R-:W-:-:S05]  /*06c0*/  VIADD R4, R4, 0x1 ;  /* 0x0000000104047836 */ /* 0x000fca0000000000 */
[----:B------:R-:W-:Y:S01]  /*06d0*/  ISETP.NE.AND P0, PT, R4, RZ, PT ;  /* 0x000000ff0400720c */ /* 0x000fe20003f05270 */
[----:B0-----:R-:W-:Y:S01]  /*06e0*/  VIADD R0, R0, 0x8 ;  /* 0x0000000800007836 */ /* 0x001fe20000000000 */
[----:B-1----:R-:W-:-:S11]  /*06f0*/  DADD R22, R2, R22 ;  /* 0x0000000002167229 */ /* 0x002fd60000000016 */
[----:B------:R-:W-:Y:S05]  /*0700*/  @P0 BRA `(.L_x_5) ;  /* 0xfffffffc00e80947 */ /* 0x000fea000383ffff */
.L_x_2:
[----:B------:R-:W0:Y:S01]  /*0710*/  LDC.64 R2, c[0x0][0x3a0] ;  /* 0x0000e800ff027b82 */ /* 0x000e220000000a00 */
[----:B------:R-:W1:Y:S02]  /*0720*/  LDCU.64 UR8, c[0x0][0x388] ;  /* 0x00007100ff0877ac */ /* 0x000e640008000a00 */
[----:B-1----:R-:W-:Y:S01]  /*0730*/  DMUL R22, R22, UR8 ;  /* 0x0000000816167c28 */ /* 0x002fe20008000000 */
[----:B0-----:R-:W-:-:S06]  /*0740*/  IMAD.WIDE.U32 R2, R17, 0x8, R2 ;  /* 0x0000000811027825 */ /* 0x001fcc00078e0002 */
[----:B------:R-:W-:Y:S01]  /*0750*/  REDG.E.ADD.F64.RN.STRONG.GPU desc[UR6][R2.64], R22 ;  /* 0x00000016020079a6 */ /* 0x000fe2000c12ff06 */
[----:B------:R-:W-:Y:S05]  /*0760*/  EXIT ;  /* 0x000000000000794d */ /* 0x000fea0003800000 */
.L_x_6:
[----:B------:R-:W-:-:S00]  /*0770*/  BRA `(.L_x_6) ;  /* 0xfffffffc00fc7947 */ /* 0x000fc0000383ffff */
[----:B------:R-:W-:-:S00]  /*0780*/  NOP ;  /* 0x0000000000007918 */ /* 0x000fc00000000000 */
[----:B------:R-:W-:-:S00]  /*0790*/  NOP ;  /* 0x0000000000007918 */ /* 0x000fc00000000000 */
[----:B------:R-:W-:-:S00]  /*07a0*/  NOP ;  /* 0x0000000000007918 */ /* 0x000fc00000000000 */
[----:B------:R-:W-:-:S00]  /*07b0*/  NOP ;  /* 0x0000000000007918 */ /* 0x000fc00000000000 */
[----:B------:R-:W-:-:S00]  /*07c0*/  NOP ;  /* 0x0000000000007918 */ /* 0x000fc00000000000 */
[----:B------:R-:W-:-:S00]  /*07d0*/  NOP ;  /* 0x0000000000007918 */ /* 0x000fc00000000000 */
[----:B------:R-:W-:-:S00]  /*07e0*/  NOP ;  /* 0x0000000000007918 */ /* 0x000fc00000000000 */
[----:B------:R-:W-:-:S00]  /*07f0*/  NOP ;  /* 0x0000000000007918 */ /* 0x000fc00000000000 */
.L_x_36:


//--------------------- .text._Z13myKernelStep2iidPdS_S_ --------------------------
	.section	.text._Z13myKernelStep2iidPdS_S_,"ax",@progbits
	.align	128
        .global         _Z13myKernelStep2iidPdS_S_
        .type           _Z13myKernelStep2iidPdS_S_,@function
        .size           _Z13myKernelStep2iidPdS_S_,(.L_x_37 - _Z13myKernelStep2iidPdS_S_)
        .other          _Z13myKernelStep2iidPdS_S_,@"STO_CUDA_ENTRY STV_DEFAULT"
_Z13myKernelStep2iidPdS_S_:
.text._Z13myKernelStep2iidPdS_S_:
[----:B------:R-:W-:Y:S01]  /*0000*/  LDC R1, c[0x0][0x37c] ;  /* 0x0000df00ff017b82 */ /* 0x000fe20000000800 */
[----:B------:R-:W0:Y:S07]  /*0010*/  S2R R11, SR_TID.Y ;  /* 0x00000000000b7919 */ /* 0x000e2e0000002200 */
[----:B------:R-:W1:Y:S01]  /*0020*/  LDC R17, c[0x0][0x360] ;  /* 0x0000d800ff117b82 */ /* 0x000e620000000800 */
[----:B------:R-:W2:Y:S01]  /*0030*/  LDCU.64 UR8, c[0x0][0x380] ;  /* 0x00007000ff0877ac */ /* 0x000ea20008000a00 */
[----:B------:R-:W1:Y:S01]  /*0040*/  S2R R16, SR_TID.X ;  /* 0x0000000000107919 */ /* 0x000e620000002100 */
[----:B------:R-:W3:Y:S05]  /*0050*/  LDCU.64 UR6, c[0x0][0x358] ;  /* 0x00006b00ff0677ac */ /* 0x000eea0008000a00 */
[----:B------:R-:W0:Y:S08]  /*0060*/  S2UR UR5, SR_CTAID.Y ;  /* 0x00000000000579c3 */ /* 0x000e300000002600 */
[----:B------:R-:W0:Y:S08]  /*0070*/  LDC R0, c[0x0][0x364] ;  /* 0x0000d900ff007b82 */ /* 0x000e300000000800 */
[----:B------:R-:W1:Y:S08]  /*0080*/  S2UR UR4, SR_CTAID.X ;  /* 0x00000000000479c3 */ /* 0x000e700000002500 */
[----:B------:R-:W4:Y:S01]  /*0090*/  LDC.64 R6, c[0x0][0x398] ;  /* 0x0000e600ff067b82 */ /* 0x000f220000000a00 */
[----:B0-----:R-:W-:-:S07]  /*00a0*/  IMAD R2, R0, UR5, R11 ;  /* 0x0000000500027c24 */ /* 0x001fce000f8e020b */
[----:B------:R-:W0:Y:S01]  /*00b0*/  LDC.64 R4, c[0x0][0x390] ;  /* 0x0000e400ff047b82 */ /* 0x000e220000000a00 */
[----:B--2---:R-:W-:Y:S01]  /*00c0*/  ISETP.GE.AND P0, PT, R2, UR9, PT ;  /* 0x0000000902007c0c */ /* 0x004fe2000bf06270 */
[----:B-1----:R-:W-:-:S05]  /*00d0*/  IMAD R17, R17, UR4, R16 ;  /* 0x0000000411117c24 */ /* 0x002fca000f8e0210 */
[----:B------:R-:W-:-:S13]  /*00e0*/  ISETP.GE.OR P0, PT, R17, UR8, P0 ;  /* 0x0000000811007c0c */ /* 0x000fda0008706670 */
[----:B------:R-:W-:Y:S02]  /*00f0*/  @!P0 IMAD R3, R17, UR9, R2 ;  /* 0x0000000911038c24 */ /* 0x000fe4000f8e0202 */
[----:B----4-:R-:W-:-:S04]  /*0100*/  @!P0 IMAD.WIDE.U32 R6, R2, 0x8, R6 ;  /* 0x0000000802068825 */ /* 0x010fc800078e0006 */
[----:B0-----:R-:W-:Y:S02]  /*0110*/  @!P0 IMAD.WIDE R4, R3, 0x8, R4 ;  /* 0x0000000803048825 */ /* 0x001fe400078e0204 */
        /* <DEDUP_REMOVED lines=25> */
.L_x_8:
        /* <DEDUP_REMOVED lines=28> */
.L_x_7:
        /* <DEDUP_REMOVED lines=19> */
.L_x_10:
        /* <DEDUP_REMOVED lines=13> */
.L_x_11:
[----:B------:R-:W-:Y:S05]  /*0670*/  @!P1 BRA `(.L_x_9) ;  /* 0x0000000000249947 */ /* 0x000fea0003800000 */
[----:B------:R-:W-:Y:S02]  /*0680*/  IMAD R3, R3, 0x8, R16 ;  /* 0x0000000803037824 */ /* 0x000fe400078e0210 */
[----:B------:R-:W-:-:S03]  /*0690*/  IMAD.MOV R4, RZ, RZ, -R0 ;  /* 0x000000ffff047224 */ /* 0x000fc600078e0a00 */
[----:B------:R-:W-:-:S07]  /*06a0*/  IADD3 R0, PT, PT, R3, UR4, RZ ;  /* 0x0000000403007c10 */ /* 0x000fce000fffe0ff */
.L_x_12:
[----:B------:R0:W1:Y:S01]  /*06b0*/  LDS.64 R2, [R0] ;  /* 0x0000000000027984 */ /* 0x0000620000000a00 */
[----:B------:R-:W-:-:S05]  /*06c0*/  VIADD R4, R4, 0x1 ;  /* 0x0000000104047836 */ /* 0x000fca0000000000 */
[----:B------:R-:W-:Y:S01]  /*06d0*/  ISETP.NE.AND P0, PT, R4, RZ, PT ;  /* 0x000000ff0400720c */ /* 0x000fe20003f05270 */
[----:B0-----:R-:W-:Y:S01]  /*06e0*/  VIADD R0, R0, 0x8 ;  /* 0x0000000800007836 */ /* 0x001fe20000000000 */
[----:B-1----:R-:W-:-:S11]  /*06f0*/  DADD R22, R2, R22 ;  /* 0x0000000002167229 */ /* 0x002fd60000000016 */
[----:B------:R-:W-:Y:S05]  /*0700*/  @P0 BRA `(.L_x_12) ;  /* 0xfffffffc00e80947 */ /* 0x000fea000383ffff */
.L_x_9:
[----:B------:R-:W0:Y:S01]  /*0710*/  LDC.64 R2, c[0x0][0x3a0] ;  /* 0x0000e800ff027b82 */ /* 0x000e220000000a00 */
[----:B------:R-:W1:Y:S02]  /*0720*/  LDCU.64 UR8, c[0x0][0x388] ;  /* 0x00007100ff0877ac */ /* 0x000e640008000a00 */
[----:B-1----:R-:W-:Y:S01]  /*0730*/  DMUL R22, R22, UR8 ;  /* 0x0000000816167c28 */ /* 0x002fe20008000000 */
[----:B0-----:R-:W-:-:S06]  /*0740*/  IMAD.WIDE R2, R17, 0x8, R2 ;  /* 0x0000000811027825 */ /* 0x001fcc00078e0202 */
[----:B------:R-:W-:Y:S01]  /*0750*/  REDG.E.ADD.F64.RN.STRONG.GPU desc[UR6][R2.64], R22 ;  /* 0x00000016020079a6 */ /* 0x000fe2000c12ff06 */
[----:B------:R-:W-:Y:S05]  /*0760*/  EXIT ;  /* 0x000000000000794d */ /* 0x000fea0003800000 */
.L_x_13:
        /* <DEDUP_REMOVED lines=9> */
.L_x_37:


//--------------------- .text._Z13myKernelStep1iidPdS_S_ --------------------------
	.section	.text._Z13myKernelStep1iidPdS_S_,"ax",@progbits
	.align	128
        .global         _Z13myKernelStep1iidPdS_S_
        .type           _Z13myKernelStep1iidPdS_S_,@function
        .size           _Z13myKernelStep1iidPdS_S_,(.L_x_38 - _Z13myKernelStep1iidPdS_S_)
        .other          _Z13myKernelStep1iidPdS_S_,@"STO_CUDA_ENTRY STV_DEFAULT"
_Z13myKernelStep1iidPdS_S_:
.text._Z13myKernelStep1iidPdS_S_:
[----:B------:R-:W0:Y:S01]  /*0000*/  LDC R1, c[0x0][0x37c] ;  /* 0x0000df00ff017b82 */ /* 0x000e220000000800 */
[----:B------:R-:W1:Y:S01]  /*0010*/  S2R R2, SR_CTAID.X ;  /* 0x0000000000027919 */ /* 0x000e620000002500 */
[----:B------:R-:W1:Y:S01]  /*0020*/  LDCU UR37, c[0x0][0x360] ;  /* 0x00006c00ff2577ac */ /* 0x000e620008000800 */
[----:B------:R-:W1:Y:S01]  /*0030*/  S2R R3, SR_TID.X ;  /* 0x0000000000037919 */ /* 0x000e620000002100 */
[----:B------:R-:W2:Y:S01]  /*0040*/  LDCU UR36, c[0x0][0x364] ;  /* 0x00006c80ff2477ac */ /* 0x000ea20008000800 */
[----:B------:R-:W2:Y:S01]  /*0050*/  S2R R17, SR_CTAID.Y ;  /* 0x0000000000117919 */ /* 0x000ea20000002600 */
[----:B------:R-:W3:Y:S01]  /*0060*/  LDCU UR5, c[0x0][0x380] ;  /* 0x00007000ff0577ac */ /* 0x000ee20008000800 */
[----:B------:R-:W2:Y:S01]  /*0070*/  S2R R16, SR_TID.Y ;  /* 0x0000000000107919 */ /* 0x000ea20000002200 */
[----:B------:R-:W3:Y:S02]  /*0080*/  LDCU UR4, c[0x0][0x370] ;  /* 0x00006e00ff0477ac */ /* 0x000ee40008000800 */
[----:B---3--:R-:W-:Y:S01]  /*0090*/  UISETP.NE.AND UP0, UPT, UR4, UR5, UPT ;  /* 0x000000050400728c */ /* 0x008fe2000bf05270 */
[----:B-1----:R-:W-:-:S02]  /*00a0*/  IMAD R2, R2, UR37, R3 ;  /* 0x0000002502027c24 */ /* 0x002fc4000f8e0203 */
[----:B--2---:R-:W-:-:S06]  /*00b0*/  IMAD R17, R17, UR36, R16 ;  /* 0x0000002411117c24 */ /* 0x004fcc000f8e0210 */
[----:B------:R-:W-:Y:S05]  /*00c0*/  BRA.U !UP0, `(.L_x_14) ;  /* 0x0000000108407547 */ /* 0x000fea000b800000 */
[----:B------:R-:W-:Y:S01]  /*00d0*/  MOV R14, 0x20 ;  /* 0x00000020000e7802 */ /* 0x000fe20000000f00 */
[----:B------:R-:W1:Y:S01]  /*00e0*/  LDCU.64 UR4, c[0x4][0x8] ;  /* 0x01000100ff0477ac */ /* 0x000e620008000a00 */
[----:B------:R-:W-:Y:S02]  /*00f0*/  HFMA2 R13, -RZ, RZ, 0, 0 ;  /* 0x00000000ff0d7431 */ /* 0x000fe400000001ff */
[----:B------:R-:W-:Y:S01]  /*0100*/  IMAD.MOV.U32 R8, RZ, RZ, 0x4a ;  /* 0x0000004aff087424 */ /* 0x000fe200078e00ff */
[----:B------:R-:W2:Y:S01]  /*0110*/  LDCU.64 UR6, c[0x4][0x10] ;  /* 0x01000200ff0677ac */ /* 0x000ea20008000a00 */
[----:B------:R-:W3:Y:S01]  /*0120*/  LDC.64 R14, c[0x4][R14] ;  /* 0x010000000e0e7b82 */ /* 0x000ee20000000a00 */
[----:B------:R-:W-:Y:S01]  /*0130*/  IMAD.MOV.U32 R12, RZ, RZ, 0x1 ;  /* 0x00000001ff0c7424 */ /* 0x000fe200078e00ff */
[----:B------:R-:W4:Y:S01]  /*0140*/  LDCU.64 UR8, c[0x4][URZ] ;  /* 0x01000000ff0877ac */ /* 0x000f220008000a00 */
[----:B-1----:R-:W-:Y:S02]  /*0150*/  IMAD.U32 R4, RZ, RZ, UR4 ;  /* 0x00000004ff047e24 */ /* 0x002fe4000f8e00ff */
[----:B------:R-:W-:Y:S01]  /*0160*/  IMAD.U32 R5, RZ, RZ, UR5 ;  /* 0x00000005ff057e24 */ /* 0x000fe2000f8e00ff */
[----:B--2---:R-:W-:Y:S01]  /*0170*/  MOV R6, UR6 ;  /* 0x0000000600067c02 */ /* 0x004fe20008000f00 */
[----:B------:R-:W-:-:S02]  /*0180*/  IMAD.U32 R7, RZ, RZ, UR7 ;  /* 0x00000007ff077e24 */ /* 0x000fc4000f8e00ff */
[----:B----4-:R-:W-:Y:S01]  /*0190*/  IMAD.U32 R10, RZ, RZ, UR8 ;  /* 0x00000008ff0a7e24 */ /* 0x010fe2000f8e00ff */
[----:B------:R-:W-:-:S07]  /*01a0*/  MOV R11, UR9 ;  /* 0x00000009000b7c02 */ /* 0x000fce0008000f00 */
[----:B------:R-:W-:-:S07]  /*01b0*/  LEPC R20, `(.L_x_14) ;  /* 0x000000001014794e */ /* 0x000fce0000000000 */
[----:B0--3--:R-:W-:Y:S05]  /*01c0*/  CALL.ABS.NOINC R14 ;  /* 0x000000000e007343 */ /* 0x009fea0003c00000 */
.L_x_14:
[----:B------:R-:W-:-:S09]  /*01d0*/  UISETP.NE.AND UP0, UPT, UR37, 0x1, UPT ;  /* 0x000000012500788c */ /* 0x000fd2000bf05270 */
        /* <DEDUP_REMOVED lines=17> */
.L_x_15:
[----:B------:R-:W1:Y:S01]  /*02f0*/  LDCU.64 UR4, c[0x0][0x380] ;  /* 0x00007000ff0477ac */ /* 0x000e620008000a00 */
[----:B------:R-:W2:Y:S08]  /*0300*/  LDC.64 R18, c[0x0][0x358] ;  /* 0x0000d600ff127b82 */ /* 0x000eb00000000a00 */
[----:B------:R-:W3:Y:S08]  /*0310*/  LDC.64 R6, c[0x0][0x398] ;  /* 0x0000e600ff067b82 */ /* 0x000ef00000000a00 */
[----:B------:R-:W4:Y:S01]  /*0320*/  LDC.64 R4, c[0x0][0x390] ;  /* 0x0000e400ff047b82 */ /* 0x000f220000000a00 */
[----:B-1----:R-:W-:-:S04]  /*0330*/  ISETP.GE.AND P0, PT, R17, UR5, PT ;  /* 0x0000000511007c0c */ /* 0x002fc8000bf06270 */
[----:B------:R-:W-:-:S13]  /*0340*/  ISETP.GE.OR P0, PT, R2, UR4, P0 ;  /* 0x0000000402007c0c */ /* 0x000fda0008706670 */
[----:B--2---:R-:W-:Y:S01]  /*0350*/  @!P0 R2UR UR8, R18 ;  /* 0x00000000120882ca */ /* 0x004fe200000e0000 */
[----:B------:R-:W-:Y:S01]  /*0360*/  @!P0 IMAD R3, R2, UR5, R17 ;  /* 0x0000000502038c24 */ /* 0x000fe2000f8e0211 */
[----:B------:R-:W-:Y:S01]  /*0370*/  @!P0 R2UR UR9, R19 ;  /* 0x00000000130982ca */ /* 0x000fe200000e0000 */
[----:B---3--:R-:W-:Y:S01]  /*0380*/  @!P0 IMAD.WIDE.U32 R6, R17, 0x8, R6 ;  /* 0x0000000811068825 */ /* 0x008fe200078e0006 */
[----:B------:R-:W-:Y:S02]  /*0390*/  @!P0 R2UR UR6, R18 ;  /* 0x00000000120682ca */ /* 0x000fe400000e0000 */
[----:B------:R-:W-:Y:S01]  /*03a0*/  @!P0 R2UR UR7, R19 ;  /* 0x00000000130782ca */ /* 0x000fe200000e0000 */
[----:B----4-:R-:W-:-:S08]  /*03b0*/  @!P0 IMAD.WIDE R4, R3, 0x8, R4 ;  /* 0x0000000803048825 */ /* 0x010fd000078e0204 */
[----:B------:R-:W2:Y:S04]  /*03c0*/  @!P0 LDG.E.64 R6, desc[UR8][R6.64] ;  /* 0x0000000806068981 */ /* 0x000ea8000c1e1b00 */
[----:B------:R-:W2:Y:S01]  /*03d0*/  @!P0 LDG.E.64 R4, desc[UR6][R4.64] ;  /* 0x0000000604048981 */ /* 0x000ea2000c1e1b00 */
[----:B------:R-:W-:Y:S02]  /*03e0*/  MOV R17, 0x400 ;  /* 0x0000040000117802 */ /* 0x000fe40000000f00 */
[----:B------:R-:W-:Y:S01]  /*03f0*/  CS2R R8, SRZ ;  /* 0x0000000000087805 */ /* 0x000fe2000001ff00 */
[----:B------:R-:W-:Y:S05]  /*0400*/  WARPSYNC.ALL ;  /* 0x0000000000007948 */ /* 0x000fea0003800000 */
[----:B------:R-:W1:Y:S01]  /*0410*/  S2R R0, SR_CgaCtaId ;  /* 0x0000000000007919 */ /* 0x000e620000008800 */
[----:B------:R-:W-:-:S02]  /*0420*/  ISETP.NE.AND P1, PT, R16, RZ, PT ;  /* 0x000000ff1000720c */ /* 0x000fc40003f25270 */
[----:B-1----:R-:W-:-:S05]  /*0430*/  LEA R17, R0, R17, 0x18 ;  /* 0x0000001100117211 */ /* 0x002fca00078ec0ff */
[----:B------:R-:W-:Y:S01]  /*0440*/  IMAD R3, R16, 0x8, R17 ;  /* 0x0000000810037824 */ /* 0x000fe200078e0211 */
[----:B--2---:R-:W-:-:S07]  /*0450*/  @!P0 DFMA R8, R4, R6, RZ ;  /* 0x000000060408822b */ /* 0x004fce00000000ff */
[----:B------:R1:W-:Y:S01]  /*0460*/  STS.64 [R3], R8 ;  /* 0x0000000803007388 */ /* 0x0003e20000000a00 */
[----:B------:R-:W-:Y:S06]  /*0470*/  BAR.SYNC.DEFER_BLOCKING 0x0 ;  /* 0x0000000000007b1d */ /* 0x000fec0000010000 */
[----:B------:R-:W-:Y:S05]  /*0480*/  @P1 EXIT ;  /* 0x000000000000194d */ /* 0x000fea0003800000 */
[----:B------:R-:W-:Y:S01]  /*0490*/  UISETP.GE.U32.AND UP0, UPT, UR36, 0x10, UPT ;  /* 0x000000102400788c */ /* 0x000fe2000bf06070 */
[----:B------:R-:W-:Y:S01]  /*04a0*/  IMAD.MOV.U32 R0, RZ, RZ, RZ ;  /* 0x000000ffff007224 */ /* 0x000fe200078e00ff */
[----:B------:R-:W-:Y:S01]  /*04b0*/  CS2R R20, SRZ ;  /* 0x0000000000147805 */ /* 0x000fe2000001ff00 */
[----:B------:R-:W-:-:S06]  /*04c0*/  ULOP3.LUT UR5, UR36, 0xf, URZ, 0xc0, !UPT ;  /* 0x0000000f24057892 */ /* 0x000fcc000f8ec0ff */
[----:B------:R-:W-:Y:S06]  /*04d0*/  BRA.U !UP0, `(.L_x_16) ;  /* 0x0000000108887547 */ /* 0x000fec000b800000 */
[----:B------:R-:W-:Y:S01]  /*04e0*/  ULOP3.LUT UR6, UR36, 0x7f0, URZ, 0xc0, !UPT ;  /* 0x000007f024067892 */ /* 0x000fe2000f8ec0ff */
[----:B-1----:R-:W-:Y:S01]  /*04f0*/  IADD3 R3, PT, PT, R17, 0x40, RZ ;  /* 0x0000004011037810 */ /* 0x002fe20007ffe0ff */
[----:B------:R-:W-:Y:S01]  /*0500*/  ULOP3.LUT UR4, UR36, 0xfffffff0, URZ, 0xc0, !UPT ;  /* 0xfffffff024047892 */ /* 0x000fe2000f8ec0ff */
[----:B------:R-:W-:-:S03]  /*0510*/  CS2R R20, SRZ ;  /* 0x0000000000147805 */ /* 0x000fc6000001ff00 */
[----:B------:R-:W-:Y:S01]  /*0520*/  IMAD.U32 R0, RZ, RZ, UR6 ;  /* 0x00000006ff007e24 */ /* 0x000fe2000f8e00ff */
[----:B------:R-:W-:-:S12]  /*0530*/  UIADD3 UR4, UPT, UPT, -UR4, URZ, URZ ;  /* 0x000000ff04047290 */ /* 0x000fd8000fffe1ff */
.L_x_17:
[----:B------:R-:W1:Y:S01]  /*0540*/  LDS.128 R8, [R3+-0x40] ;  /* 0xffffc00003087984 */ /* 0x000e620000000c00 */
[----:B------:R-:W-:-:S03]  /*0550*/  UIADD3 UR4, UPT, UPT, UR4, 0x10, URZ ;  /* 0x0000001004047890 */ /* 0x000fc6000fffe0ff */
[----:B------:R-:W2:Y:S01]  /*0560*/  LDS.128 R4, [R3+-0x30] ;  /* 0xffffd00003047984 */ /* 0x000ea20000000c00 */
[----:B------:R-:W-:-:S03]  /*0570*/  UISETP.NE.AND UP0, UPT, UR4, URZ, UPT ;  /* 0x000000ff0400728c */ /* 0x000fc6000bf05270 */
[----:B------:R-:W3:Y:S01]  /*0580*/  LDS.128 R12, [R3+-0x20] ;  /* 0xffffe000030c7984 */ /* 0x000ee20000000c00 */
[----:B-1----:R-:W-:-:S08]  /*0590*/  DADD R8, R8, R20 ;  /* 0x0000000008087229 */ /* 0x002fd00000000014 */
[----:B------:R-:W-:Y:S02]  /*05a0*/  DADD R20, R8, R10 ;  /* 0x0000000008147229 */ /* 0x000fe4000000000a */
[----:B------:R-:W1:Y:S06]  /*05b0*/  LDS.128 R8, [R3+-0x10] ;  /* 0xfffff00003087984 */ /* 0x000e6c0000000c00 */
[----:B--2---:R-:W-:-:S08]  /*05c0*/  DADD R4, R20, R4 ;  /* 0x0000000014047229 */ /* 0x004fd00000000004 */
[----:B------:R-:W-:Y:S02]  /*05d0*/  DADD R20, R4, R6 ;  /* 0x0000000004147229 */ /* 0x000fe40000000006 */
[----:B------:R-:W2:Y:S06]  /*05e0*/  LDS.128 R4, [R3] ;  /* 0x0000000003047984 */ /* 0x000eac0000000c00 */
[----:B---3--:R-:W-:-:S08]  /*05f0*/  DADD R12, R20, R12 ;  /* 0x00000000140c7229 */ /* 0x008fd0000000000c */
[----:B------:R-:W-:Y:S02]  /*0600*/  DADD R20, R12, R14 ;  /* 0x000000000c147229 */ /* 0x000fe4000000000e */
[----:B------:R-:W3:Y:S06]  /*0610*/  LDS.128 R12, [R3+0x10] ;  /* 0x00001000030c7984 */ /* 0x000eec0000000c00 */
[----:B-1----:R-:W-:-:S08]  /*0620*/  DADD R8, R20, R8 ;  /* 0x0000000014087229 */ /* 0x002fd00000000008 */
[----:B------:R-:W-:Y:S02]  /*0630*/  DADD R20, R8, R10 ;  /* 0x0000000008147229 */ /* 0x000fe4000000000a */
[----:B------:R-:W1:Y:S06]  /*0640*/  LDS.128 R8, [R3+0x20] ;  /* 0x0000200003087984 */ /* 0x000e6c0000000c00 */
[----:B--2---:R-:W-:-:S08]  /*0650*/  DADD R4, R20, R4 ;  /* 0x0000000014047229 */ /* 0x004fd00000000004 */
[----:B------:R-:W-:Y:S02]  /*0660*/  DADD R20, R4, R6 ;  /* 0x0000000004147229 */ /* 0x000fe40000000006 */
[----:B------:R2:W4:Y:S06]  /*0670*/  LDS.128 R4, [R3+0x30] ;  /* 0x0000300003047984 */ /* 0x00052c0000000c00 */
[----:B---3--:R-:W-:Y:S01]  /*0680*/  DADD R12, R20, R12 ;  /* 0x00000000140c7229 */ /* 0x008fe2000000000c */
[----:B--2---:R-:W-:-:S07]  /*0690*/  VIADD R3, R3, 0x80 ;  /* 0x0000008003037836 */ /* 0x004fce0000000000 */
[----:B------:R-:W-:-:S08]  /*06a0*/  DADD R12, R12, R14 ;  /* 0x000000000c0c7229 */ /* 0x000fd0000000000e */
[----:B-1----:R-:W-:-:S08]  /*06b0*/  DADD R8, R12, R8 ;  /* 0x000000000c087229 */ /* 0x002fd00000000008 */
[----:B------:R-:W-:-:S08]  /*06c0*/  DADD R8, R8, R10 ;  /* 0x0000000008087229 */ /* 0x000fd0000000000a */
[----:B----4-:R-:W-:-:S08]  /*06d0*/  DADD R4, R8, R4 ;  /* 0x0000000008047229 */ /* 0x010fd00000000004 */
[----:B------:R-:W-:Y:S01]  /*06e0*/  DADD R20, R4, R6 ;  /* 0x0000000004147229 */ /* 0x000fe20000000006 */
[----:B------:R-:W-:Y:S10]  /*06f0*/  BRA.U UP0, `(.L_x_17) ;  /* 0xfffffffd00907547 */ /* 0x000ff4000b83ffff */
.L_x_16:
[----:B------:R-:W-:-:S09]  /*0700*/  UISETP.NE.AND UP0, UPT, UR5, URZ, UPT ;  /* 0x000000ff0500728c */ /* 0x000fd2000bf05270 */
[----:B------:R-:W-:Y:S05]  /*0710*/  BRA.U !UP0, `(.L_x_18) ;  /* 0x0000000108a07547 */ /* 0x000fea000b800000 */
[----:B------:R-:W-:Y:S02]  /*0720*/  UISETP.GE.U32.AND UP0, UPT, UR5, 0x8, UPT ;  /* 0x000000080500788c */ /* 0x000fe4000bf06070 */
[----:B------:R-:W-:-:S04]  /*0730*/  ULOP3.LUT UR6, UR36, 0x7, URZ, 0xc0, !UPT ;  /* 0x0000000724067892 */ /* 0x000fc8000f8ec0ff */
[----:B------:R-:W-:-:S03]  /*0740*/  UISETP.NE.AND UP1, UPT, UR6, URZ, UPT ;  /* 0x000000ff0600728c */ /* 0x000fc6000bf25270 */
[----:B------:R-:W-:Y:S08]  /*0750*/  BRA.U !UP0, `(.L_x_19) ;  /* 0x0000000108387547 */ /* 0x000ff0000b800000 */
[C---:B-1----:R-:W-:Y:S01]  /*0760*/  LEA R3, R0.reuse, R17, 0x3 ;  /* 0x0000001100037211 */ /* 0x042fe200078e18ff */
[----:B------:R-:W-:-:S04]  /*0770*/  VIADD R0, R0, 0x8 ;  /* 0x0000000800007836 */ /* 0x000fc80000000000 */
[----:B------:R-:W1:Y:S04]  /*0780*/  LDS.128 R12, [R3] ;  /* 0x00000000030c7984 */ /* 0x000e680000000c00 */
[----:B------:R-:W2:Y:S04]  /*0790*/  LDS.128 R8, [R3+0x10] ;  /* 0x0000100003087984 */ /* 0x000ea80000000c00 */
[----:B------:R-:W3:Y:S01]  /*07a0*/  LDS.128 R4, [R3+0x20] ;  /* 0x0000200003047984 */ /* 0x000ee20000000c00 */
[----:B-1----:R-:W-:-:S08]  /*07b0*/  DADD R12, R20, R12 ;  /* 0x00000000140c7229 */ /* 0x002fd0000000000c */
[----:B------:R-:W-:Y:S02]  /*07c0*/  DADD R20, R12, R14 ;  /* 0x000000000c147229 */ /* 0x000fe4000000000e */
[----:B------:R-:W1:Y:S06]  /*07d0*/  LDS.128 R12, [R3+0x30] ;  /* 0x00003000030c7984 */ /* 0x000e6c0000000c00 */
[----:B--2---:R-:W-:-:S08]  /*07e0*/  DADD R8, R20, R8 ;  /* 0x0000000014087229 */ /* 0x004fd00000000008 */
[----:B------:R-:W-:-:S08]  /*07f0*/  DADD R8, R8, R10 ;  /* 0x0000000008087229 */ /* 0x000fd0000000000a */
[----:B---3--:R-:W-:-:S08]  /*0800*/  DADD R4, R8, R4 ;  /* 0x0000000008047229 */ /* 0x008fd00000000004 */
[----:B------:R-:W-:-:S08]  /*0810*/  DADD R4, R4, R6 ;  /* 0x0000000004047229 */ /* 0x000fd00000000006 */
[----:B-1----:R-:W-:-:S08]  /*0820*/  DADD R4, R4, R12 ;  /* 0x0000000004047229 */ /* 0x002fd0000000000c */
[----:B------:R-:W-:-:S11]  /*0830*/  DADD R20, R4, R14 ;  /* 0x0000000004147229 */ /* 0x000fd6000000000e */
.L_x_19:
[----:B------:R-:W-:Y:S05]  /*0840*/  BRA.U !UP1, `(.L_x_18) ;  /* 0x0000000109547547 */ /* 0x000fea000b800000 */
[----:B------:R-:W-:Y:S02]  /*0850*/  UISETP.GE.U32.AND UP0, UPT, UR6, 0x4, UPT ;  /* 0x000000040600788c */ /* 0x000fe4000bf06070 */
[----:B------:R-:W-:-:S04]  /*0860*/  ULOP3.LUT UR4, UR36, 0x3, URZ, 0xc0, !UPT ;  /* 0x0000000324047892 */ /* 0x000fc8000f8ec0ff */
[----:B------:R-:W-:-:S03]  /*0870*/  UISETP.NE.AND UP1, UPT, UR4, URZ, UPT ;  /* 0x000000ff0400728c */ /* 0x000fc6000bf25270 */
[----:B------:R-:W-:Y:S08]  /*0880*/  BRA.U !UP0, `(.L_x_20) ;  /* 0x0000000108207547 */ /* 0x000ff0000b800000 */
[C---:B-1----:R-:W-:Y:S01]  /*0890*/  IMAD R3, R0.reuse, 0x8, R17 ;  /* 0x0000000800037824 */ /* 0x042fe200078e0211 */
[----:B------:R-:W-:-:S04]  /*08a0*/  IADD3 R0, PT, PT, R0, 0x4, RZ ;  /* 0x0000000400007810 */ /* 0x000fc80007ffe0ff */
[----:B------:R-:W1:Y:S04]  /*08b0*/  LDS.128 R4, [R3] ;  /* 0x0000000003047984 */ /* 0x000e680000000c00 */
[----:B------:R-:W2:Y:S01]  /*08c0*/  LDS.128 R8, [R3+0x10] ;  /* 0x0000100003087984 */ /* 0x000ea20000000c00 */
[----:B-1----:R-:W-:-:S08]  /*08d0*/  DADD R4, R20, R4 ;  /* 0x0000000014047229 */ /* 0x002fd00000000004 */
[----:B------:R-:W-:-:S08]  /*08e0*/  DADD R4, R4, R6 ;  /* 0x0000000004047229 */ /* 0x000fd00000000006 */
[----:B--2---:R-:W-:-:S08]  /*08f0*/  DADD R4, R4, R8 ;  /* 0x0000000004047229 */ /* 0x004fd00000000008 */
[----:B------:R-:W-:-:S11]  /*0900*/  DADD R20, R4, R10 ;  /* 0x0000000004147229 */ /* 0x000fd6000000000a */
.L_x_20:
[----:B------:R-:W-:Y:S05]  /*0910*/  BRA.U !UP1, `(.L_x_18) ;  /* 0x0000000109207547 */ /* 0x000fea000b800000 */
[----:B------:R-:W-:Y:S01]  /*0920*/  IMAD R0, R0, 0x8, R17 ;  /* 0x0000000800007824 */ /* 0x000fe200078e0211 */
[----:B------:R-:W-:-:S12]  /*0930*/  UIADD3 UR4, UPT, UPT, -UR4, URZ, URZ ;  /* 0x000000ff04047290 */ /* 0x000fd8000fffe1ff */
.L_x_21:
[----:B------:R2:W3:Y:S01]  /*0940*/  LDS.64 R4, [R0] ;  /* 0x0000000000047984 */ /* 0x0004e20000000a00 */
[----:B------:R-:W-:-:S04]  /*0950*/  UIADD3 UR4, UPT, UPT, UR4, 0x1, URZ ;  /* 0x0000000104047890 */ /* 0x000fc8000fffe0ff */
[----:B------:R-:W-:Y:S01]  /*0960*/  UISETP.NE.AND UP0, UPT, UR4, URZ, UPT ;  /* 0x000000ff0400728c */ /* 0x000fe2000bf05270 */
[----:B--2---:R-:W-:Y:S01]  /*0970*/  IADD3 R0, PT, PT, R0, 0x8, RZ ;  /* 0x0000000800007810 */ /* 0x004fe20007ffe0ff */
[----:B---3--:R-:W-:-:S07]  /*0980*/  DADD R20, R4, R20 ;  /* 0x0000000004147229 */ /* 0x008fce0000000014 */
[----:B------:R-:W-:Y:S05]  /*0990*/  BRA.U UP0, `(.L_x_21) ;  /* 0xfffffffd00e87547 */ /* 0x000fea000b83ffff */
.L_x_18:
[----:B------:R-:W1:Y:S01]  /*09a0*/  LDC.64 R4, c[0x0][0x3a0] ;  /* 0x0000e800ff047b82 */ /* 0x000e620000000a00 */
[----:B------:R-:W2:Y:S01]  /*09b0*/  LDCU.64 UR4, c[0x0][0x388] ;  /* 0x00007100ff0477ac */ /* 0x000ea20008000a00 */
[----:B------:R-:W-:Y:S02]  /*09c0*/  R2UR UR6, R18 ;  /* 0x00000000120672ca */ /* 0x000fe400000e0000 */
[----:B------:R-:W-:Y:S01]  /*09d0*/  R2UR UR7, R19 ;  /* 0x00000000130772ca */ /* 0x000fe200000e0000 */
[----:B--2---:R-:W-:Y:S01]  /*09e0*/  DMUL R20, R20, UR4 ;  /* 0x0000000414147c28 */ /* 0x004fe20008000000 */
[----:B-1----:R-:W-:-:S11]  /*09f0*/  IMAD.WIDE R2, R2, 0x8, R4 ;  /* 0x0000000802027825 */ /* 0x002fd600078e0204 */
[----:B------:R-:W-:Y:S01]  /*0a00*/  REDG.E.ADD.F64.RN.STRONG.GPU desc[UR6][R2.64], R20 ;  /* 0x00000014020079a6 */ /* 0x000fe2000c12ff06 */
[----:B------:R-:W-:Y:S05]  /*0a10*/  EXIT ;  /* 0x000000000000794d */ /* 0x000fea0003800000 */
.L_x_22:
        /* <DEDUP_REMOVED lines=14> */
.L_x_38:


//--------------------- .text._Z9myKernel0iidPdS_S_ --------------------------
	.section	.text._Z9myKernel0iidPdS_S_,"ax",@progbits
	.align	128
        .global         _Z9myKernel0iidPdS_S_
        .type           _Z9myKernel0iidPdS_S_,@function
        .size           _Z9myKernel0iidPdS_S_,(.L_x_39 - _Z9myKernel0iidPdS_S_)
        .other          _Z9myKernel0iidPdS_S_,@"STO_CUDA_ENTRY STV_DEFAULT"
_Z9myKernel0iidPdS_S_:
.text._Z9myKernel0iidPdS_S_:
[----:B------:R-:W-:Y:S01]  /*0000*/  LDC R1, c[0x0][0x37c] ;  /* 0x0000df00ff017b82 */ /* 0x000fe20000000800 */
[----:B------:R-:W0:Y:S07]  /*0010*/  S2R R2, SR_TID.X ;  /* 0x0000000000027919 */ /* 0x000e2e0000002100 */
[----:B------:R-:W1:Y:S01]  /*0020*/  S2UR UR4, SR_CTAID.X ;  /* 0x00000000000479c3 */ /* 0x000e620000002500 */
[----:B------:R-:W1:Y:S07]  /*0030*/  LDCU UR5, c[0x0][0x360] ;  /* 0x00006c00ff0577ac */ /* 0x000e6e0008000800 */
[----:B------:R-:W2:Y:S01]  /*0040*/  LDC R0, c[0x0][0x380] ;  /* 0x0000e000ff007b82 */ /* 0x000ea20000000800 */
[----:B-1----:R-:W-:Y:S01]  /*0050*/  UIMAD UR4, UR4, UR5, URZ ;  /* 0x00000005040472a4 */ /* 0x002fe2000f8e02ff */
[----:B0-----:R-:W-:Y:S01]  /*0060*/  IMAD.MOV R2, RZ, RZ, -R2 ;  /* 0x000000ffff027224 */ /* 0x001fe200078e0a02 */
[----:B--2---:R-:W-:-:S04]  /*0070*/  ISETP.GE.AND P0, PT, R0, 0x1, PT ;  /* 0x000000010000780c */ /* 0x004fc80003f06270 */
[----:B------:R-:W-:-:S13]  /*0080*/  ISETP.NE.OR P0, PT, R2, UR4, !P0 ;  /* 0x0000000402007c0c */ /* 0x000fda000c705670 */
[----:B------:R-:W-:Y:S05]  /*0090*/  @P0 EXIT ;  /* 0x000000000000094d */ /* 0x000fea0003800000 */
[----:B------:R-:W0:Y:S01]  /*00a0*/  LDC R4, c[0x0][0x384] ;  /* 0x0000e100ff047b82 */ /* 0x000e220000000800 */
[----:B------:R-:W1:Y:S01]  /*00b0*/  LDCU.64 UR6, c[0x0][0x358] ;  /* 0x00006b00ff0677ac */ /* 0x000e620008000a00 */
[----:B0-----:R-:W-:-:S13]  /*00c0*/  ISETP.GE.AND P0, PT, R4, 0x1, PT ;  /* 0x000000010400780c */ /* 0x001fda0003f06270 */
[----:B-1----:R-:W-:Y:S05]  /*00d0*/  @!P0 BRA `(.L_x_23) ;  /* 0x0000000800e88947 */ /* 0x002fea0003800000 */
[C---:B------:R-:W-:Y:S02]  /*00e0*/  LOP3.LUT R0, R4.reuse, 0xf, RZ, 0xc0, !PT ;  /* 0x0000000f04007812 */ /* 0x040fe400078ec0ff */
[----:B------:R-:W-:-:S03]  /*00f0*/  LOP3.LUT R2, R4, 0x7, RZ, 0xc0, !PT ;  /* 0x0000000704027812 */ /* 0x000fc600078ec0ff */
[----:B------:R-:W-:Y:S02]  /*0100*/  VIADD R3, R0, 0xffffffff ;  /* 0xffffffff00037836 */ /* 0x000fe40000000000 */
[----:B------:R-:W-:-:S03]  /*0110*/  VIADD R5, R2, 0xffffffff ;  /* 0xffffffff02057836 */ /* 0x000fc60000000000 */
[----:B------:R-:W-:Y:S02]  /*0120*/  ISETP.GE.U32.AND P1, PT, R3, 0x7, PT ;  /* 0x000000070300780c */ /* 0x000fe40003f26070 */
[C---:B------:R-:W-:Y:S02]  /*0130*/  LOP3.LUT R3, R4.reuse, 0x7ffffff0, RZ, 0xc0, !PT ;  /* 0x7ffffff004037812 */ /* 0x040fe400078ec0ff */
[----:B------:R-:W-:Y:S01]  /*0140*/  ISETP.GE.U32.AND P0, PT, R5, 0x3, PT ;  /* 0x000000030500780c */ /* 0x000fe20003f06070 */
[----:B------:R-:W-:Y:S01]  /*0150*/  IMAD.MOV.U32 R5, RZ, RZ, RZ ;  /* 0x000000ffff057224 */ /* 0x000fe200078e00ff */
[----:B------:R-:W-:Y:S01]  /*0160*/  LOP3.LUT R4, R4, 0x3, RZ, 0xc0, !PT ;  /* 0x0000000304047812 */ /* 0x000fe200078ec0ff */
[----:B------:R-:W-:-:S10]  /*0170*/  IMAD.MOV R26, RZ, RZ, -R3 ;  /* 0x000000ffff1a7224 */ /* 0x000fd400078e0a03 */
.L_x_29:
[----:B0-----:R-:W0:Y:S01]  /*0180*/  LDCU UR4, c[0x0][0x384] ;  /* 0x00007080ff0477ac */ /* 0x001e220008000800 */
[----:B------:R-:W-:Y:S01]  /*0190*/  IMAD.MOV.U32 R28, RZ, RZ, RZ ;  /* 0x000000ffff1c7224 */ /* 0x000fe200078e00ff */
[----:B------:R-:W-:Y:S01]  /*01a0*/  CS2R R20, SRZ ;  /* 0x0000000000147805 */ /* 0x000fe2000001ff00 */
[----:B0-----:R-:W-:Y:S02]  /*01b0*/  UISETP.GE.U32.AND UP0, UPT, UR4, 0x10, UPT ;  /* 0x000000100400788c */ /* 0x001fe4000bf06070 */
[----:B------:R-:W-:-:S07]  /*01c0*/  IMAD R27, R5, UR4, RZ ;  /* 0x00000004051b7c24 */ /* 0x000fce000f8e02ff */
[----:B------:R-:W-:Y:S05]  /*01d0*/  BRA.U !UP0, `(.L_x_24) ;  /* 0x00000005081c7547 */ /* 0x000fea000b800000 */
[----:B------:R-:W0:Y:S01]  /*01e0*/  LDC.64 R6, c[0x0][0x390] ;  /* 0x0000e400ff067b82 */ /* 0x000e220000000a00 */
[----:B------:R-:W1:Y:S01]  /*01f0*/  LDCU.64 UR4, c[0x0][0x398] ;  /* 0x00007300ff0477ac */ /* 0x000e620008000a00 */
[----:B------:R-:W-:Y:S01]  /*0200*/  IMAD.MOV.U32 R24, RZ, RZ, R26 ;  /* 0x000000ffff187224 */ /* 0x000fe200078e001a */
[----:B------:R-:W-:Y:S01]  /*0210*/  CS2R R20, SRZ ;  /* 0x0000000000147805 */ /* 0x000fe2000001ff00 */
[----:B-1----:R-:W-:-:S04]  /*0220*/  UIADD3 UR4, UP0, UPT, UR4, 0x40, URZ ;  /* 0x0000004004047890 */ /* 0x002fc8000ff1e0ff */
[----:B------:R-:W-:Y:S01]  /*0230*/  UIADD3.X UR5, UPT, UPT, URZ, UR5, URZ, UP0, !UPT ;  /* 0x00000005ff057290 */ /* 0x000fe200087fe4ff */
[----:B0-----:R-:W-:-:S04]  /*0240*/  IMAD.WIDE.U32 R6, R27, 0x8, R6 ;  /* 0x000000081b067825 */ /* 0x001fc800078e0006 */
[----:B------:R-:W-:Y:S01]  /*0250*/  IMAD.U32 R14, RZ, RZ, UR4 ;  /* 0x00000004ff0e7e24 */ /* 0x000fe2000f8e00ff */
[----:B------:R-:W-:Y:S01]  /*0260*/  IADD3 R12, P2, PT, R6, 0x40, RZ ;  /* 0x00000040060c7810 */ /* 0x000fe20007f5e0ff */
[----:B------:R-:W-:-:S04]  /*0270*/  IMAD.U32 R15, RZ, RZ, UR5 ;  /* 0x00000005ff0f7e24 */ /* 0x000fc8000f8e00ff */
[----:B------:R-:W-:-:S08]  /*0280*/  IMAD.X R13, RZ, RZ, R7, P2 ;  /* 0x000000ffff0d7224 */ /* 0x000fd000010e0607 */
.L_x_25:
[----:B------:R-:W-:Y:S01]  /*0290*/  IMAD.MOV.U32 R8, RZ, RZ, R14 ;  /* 0x000000ffff087224 */ /* 0x000fe200078e000e */
[----:B------:R-:W-:Y:S01]  /*02a0*/  MOV R9, R15 ;  /* 0x0000000f00097202 */ /* 0x000fe20000000f00 */
[----:B------:R-:W-:Y:S02]  /*02b0*/  IMAD.MOV.U32 R6, RZ, RZ, R12 ;  /* 0x000000ffff067224 */ /* 0x000fe400078e000c */
[----:B------:R-:W-:Y:S02]  /*02c0*/  IMAD.MOV.U32 R7, RZ, RZ, R13 ;  /* 0x000000ffff077224 */ /* 0x000fe400078e000d */
[----:B------:R-:W2:Y:S04]  /*02d0*/  LDG.E.64 R22, desc[UR6][R8.64+-0x40] ;  /* 0xffffc00608167981 */ /* 0x000ea8000c1e1b00 */
[----:B------:R-:W2:Y:S04]  /*02e0*/  LDG.E.64 R14, desc[UR6][R6.64+-0x40] ;  /* 0xffffc006060e7981 */ /* 0x000ea8000c1e1b00 */
[----:B------:R-:W3:Y:S04]  /*02f0*/  LDG.E.64 R10, desc[UR6][R6.64+-0x38] ;  /* 0xffffc806060a7981 */ /* 0x000ee8000c1e1b00 */
[----:B------:R-:W3:Y:S04]  /*0300*/  LDG.E.64 R18, desc[UR6][R8.64+-0x38] ;  /* 0xffffc80608127981 */ /* 0x000ee8000c1e1b00 */
[----:B------:R-:W4:Y:S04]  /*0310*/  LDG.E.64 R12, desc[UR6][R6.64+-0x30] ;  /* 0xffffd006060c7981 */ /* 0x000f28000c1e1b00 */
[----:B------:R-:W4:Y:S01]  /*0320*/  LDG.E.64 R16, desc[UR6][R8.64+-0x30] ;  /* 0xffffd00608107981 */ /* 0x000f22000c1e1b00 */
[----:B--2---:R-:W-:-:S03]  /*0330*/  DFMA R22, R14, R22, R20 ;  /* 0x000000160e16722b */ /* 0x004fc60000000014 */
[----:B------:R-:W2:Y:S04]  /*0340*/  LDG.E.64 R14, desc[UR6][R6.64+-0x28] ;  /* 0xffffd806060e7981 */ /* 0x000ea8000c1e1b00 */
[----:B------:R-:W2:Y:S01]  /*0350*/  LDG.E.64 R20, desc[UR6][R8.64+-0x28] ;  /* 0xffffd80608147981 */ /* 0x000ea2000c1e1b00 */
[----:B---3--:R-:W-:-:S03]  /*0360*/  DFMA R18, R10, R18, R22 ;  /* 0x000000120a12722b */ /* 0x008fc60000000016 */
[----:B------:R-:W3:Y:S04]  /*0370*/  LDG.E.64 R10, desc[UR6][R6.64+-0x20] ;  /* 0xffffe006060a7981 */ /* 0x000ee8000c1e1b00 */
[----:B------:R-:W3:Y:S01]  /*0380*/  LDG.E.64 R22, desc[UR6][R8.64+-0x20] ;  /* 0xffffe00608167981 */ /* 0x000ee2000c1e1b00 */
[----:B----4-:R-:W-:-:S03]  /*0390*/  DFMA R16, R12, R16, R18 ;  /* 0x000000100c10722b */ /* 0x010fc60000000012 */
        /* <DEDUP_REMOVED lines=29> */
[----:B------:R-:W-:Y:S01]  /*0570*/  VIADD R24, R24, 0x10 ;  /* 0x0000001018187836 */ /* 0x000fe20000000000 */
[----:B--2---:R-:W-:Y:S02]  /*0580*/  DFMA R22, R16, R22, R20 ;  /* 0x000000161016722b */ /* 0x004fe40000000014 */
[----:B------:R-:W2:Y:S04]  /*0590*/  LDG.E.64 R20, desc[UR6][R6.64+0x38] ;  /* 0x0000380606147981 */ /* 0x000ea8000c1e1b00 */
[----:B------:R-:W2:Y:S02]  /*05a0*/  LDG.E.64 R16, desc[UR6][R8.64+0x38] ;  /* 0x0000380608107981 */ /* 0x000ea4000c1e1b00 */
[----:B---3--:R-:W-:Y:S01]  /*05b0*/  DFMA R10, R18, R10, R22 ;  /* 0x0000000a120a722b */ /* 0x008fe20000000016 */
[----:B------:R-:W-:-:S07]  /*05c0*/  ISETP.NE.AND P2, PT, R24, RZ, PT ;  /* 0x000000ff1800720c */ /* 0x000fce0003f45270 */
[----:B----4-:R-:W-:Y:S01]  /*05d0*/  DFMA R10, R12, R14, R10 ;  /* 0x0000000e0c0a722b */ /* 0x010fe2000000000a */
[----:B------:R-:W-:Y:S02]  /*05e0*/  IADD3 R12, P3, PT, R6, 0x80, RZ ;  /* 0x00000080060c7810 */ /* 0x000fe40007f7e0ff */
[----:B------:R-:W-:-:S03]  /*05f0*/  IADD3 R14, P4, PT, R8, 0x80, RZ ;  /* 0x00000080080e7810 */ /* 0x000fc60007f9e0ff */
[----:B------:R-:W-:Y:S02]  /*0600*/  IMAD.X R13, RZ, RZ, R7, P3 ;  /* 0x000000ffff0d7224 */ /* 0x000fe400018e0607 */
[----:B------:R-:W-:Y:S01]  /*0610*/  IMAD.X R15, RZ, RZ, R9, P4 ;  /* 0x000000ffff0f7224 */ /* 0x000fe200020e0609 */
[----:B--2---:R-:W-:Y:S01]  /*0620*/  DFMA R20, R20, R16, R10 ;  /* 0x000000101414722b */ /* 0x004fe2000000000a */
[----:B------:R-:W-:Y:S10]  /*0630*/  @P2 BRA `(.L_x_25) ;  /* 0xfffffffc00142947 */ /* 0x000ff4000383ffff */
[----:B------:R-:W-:-:S07]  /*0640*/  IMAD.MOV.U32 R28, RZ, RZ, R3 ;  /* 0x000000ffff1c7224 */ /* 0x000fce00078e0003 */
.L_x_24:
[----:B------:R-:W-:-:S13]  /*0650*/  ISETP.NE.AND P2, PT, R0, RZ, PT ;  /* 0x000000ff0000720c */ /* 0x000fda0003f45270 */
[----:B------:R-:W-:Y:S05]  /*0660*/  @!P2 BRA `(.L_x_26) ;  /* 0x000000040058a947 */ /* 0x000fea0003800000 */
[----:B------:R-:W-:Y:S01]  /*0670*/  ISETP.NE.AND P2, PT, R2, RZ, PT ;  /* 0x000000ff0200720c */ /* 0x000fe20003f45270 */
[----:B------:R-:W-:-:S12]  /*0680*/  @!P1 BRA `(.L_x_27) ;  /* 0x00000000008c9947 */ /* 0x000fd80003800000 */
[----:B------:R-:W0:Y:S01]  /*0690*/  LDC.64 R22, c[0x0][0x390] ;  /* 0x0000e400ff167b82 */ /* 0x000e220000000a00 */
[----:B------:R-:W-:-:S07]  /*06a0*/  IMAD.IADD R7, R27, 0x1, R28 ;  /* 0x000000011b077824 */ /* 0x000fce00078e021c */
[----:B------:R-:W1:Y:S01]  /*06b0*/  LDC.64 R8, c[0x0][0x398] ;  /* 0x0000e600ff087b82 */ /* 0x000e620000000a00 */
[----:B0-----:R-:W-:-:S07]  /*06c0*/  IMAD.WIDE.U32 R22, R7, 0x8, R22 ;  /* 0x0000000807167825 */ /* 0x001fce00078e0016 */
[----:B------:R-:W0:Y:S01]  /*06d0*/  LDC.64 R6, c[0x0][0x390] ;  /* 0x0000e400ff067b82 */ /* 0x000e220000000a00 */
[----:B------:R-:W2:Y:S01]  /*06e0*/  LDG.E.64 R22, desc[UR6][R22.64] ;  /* 0x0000000616167981 */ /* 0x000ea2000c1e1b00 */
[----:B-1----:R-:W-:-:S05]  /*06f0*/  IMAD.WIDE.U32 R8, R28, 0x8, R8 ;  /* 0x000000081c087825 */ /* 0x002fca00078e0008 */
[----:B------:R-:W2:Y:S01]  /*0700*/  LDG.E.64 R14, desc[UR6][R8.64] ;  /* 0x00000006080e7981 */ /* 0x000ea2000c1e1b00 */
[----:B------:R-:W-:-:S03]  /*0710*/  IADD3 R10, P3, PT, R27, R28, RZ ;  /* 0x0000001c1b0a7210 */ /* 0x000fc60007f7e0ff */
[----:B------:R-:W3:Y:S01]  /*0720*/  LDG.E.64 R12, desc[UR6][R8.64+0x8] ;  /* 0x00000806080c7981 */ /* 0x000ee2000c1e1b00 */
[----:B------:R-:W-:-:S03]  /*0730*/  IADD3.X R11, PT, PT, RZ, RZ, RZ, P3, !PT ;  /* 0x000000ffff0b7210 */ /* 0x000fc60001ffe4ff */
[----:B------:R-:W4:Y:S04]  /*0740*/  LDG.E.64 R16, desc[UR6][R8.64+0x10] ;  /* 0x0000100608107981 */ /* 0x000f28000c1e1b00 */
[----:B------:R-:W5:Y:S01]  /*0750*/  LDG.E.64 R24, desc[UR6][R8.64+0x38] ;  /* 0x0000380608187981 */ /* 0x000f62000c1e1b00 */
[----:B0-----:R-:W-:-:S04]  /*0760*/  LEA R6, P3, R10, R6, 0x3 ;  /* 0x000000060a067211 */ /* 0x001fc800078618ff */
[----:B------:R-:W-:-:S05]  /*0770*/  LEA.HI.X R7, R10, R7, R11, 0x3, P3 ;  /* 0x000000070a077211 */ /* 0x000fca00018f1c0b */
[----:B------:R-:W3:Y:S04]  /*0780*/  LDG.E.64 R18, desc[UR6][R6.64+0x8] ;  /* 0x0000080606127981 */ /* 0x000ee8000c1e1b00 */
        /* <DEDUP_REMOVED lines=12> */
[----:B------:R-:W2:Y:S04]  /*0850*/  LDG.E.64 R16, desc[UR6][R6.64+0x30] ;  /* 0x0000300606107981 */ /* 0x000ea8000c1e1b00 */
[----:B------:R-:W5:Y:S01]  /*0860*/  LDG.E.64 R6, desc[UR6][R6.64+0x38] ;  /* 0x0000380606067981 */ /* 0x000f62000c1e1b00 */
[----:B---3--:R-:W-:-:S08]  /*0870*/  DFMA R18, R20, R18, R22 ;  /* 0x000000121412722b */ /* 0x008fd00000000016 */
[----:B----4-:R-:W-:Y:S01]  /*0880*/  DFMA R10, R12, R10, R18 ;  /* 0x0000000a0c0a722b */ /* 0x010fe20000000012 */
[----:B------:R-:W-:-:S07]  /*0890*/  VIADD R28, R28, 0x8 ;  /* 0x000000081c1c7836 */ /* 0x000fce0000000000 */
[----:B--2---:R-:W-:-:S08]  /*08a0*/  DFMA R10, R16, R14, R10 ;  /* 0x0000000e100a722b */ /* 0x004fd0000000000a */
[----:B-----5:R-:W-:-:S11]  /*08b0*/  DFMA R20, R6, R24, R10 ;  /* 0x000000180614722b */ /* 0x020fd6000000000a */
.L_x_27:
[----:B------:R-:W-:Y:S05]  /*08c0*/  @!P2 BRA `(.L_x_26) ;  /* 0x0000000000c0a947 */ /* 0x000fea0003800000 */
[----:B------:R-:W-:Y:S01]  /*08d0*/  ISETP.NE.AND P2, PT, R4, RZ, PT ;  /* 0x000000ff0400720c */ /* 0x000fe20003f45270 */
[----:B------:R-:W-:-:S12]  /*08e0*/  @!P0 BRA `(.L_x_28) ;  /* 0x00000000005c8947 */ /* 0x000fd80003800000 */
[----:B------:R-:W0:Y:S01]  /*08f0*/  LDC.64 R16, c[0x0][0x390] ;  /* 0x0000e400ff107b82 */ /* 0x000e220000000a00 */
[C---:B------:R-:W-:Y:S01]  /*0900*/  IMAD.IADD R9, R27.reuse, 0x1, R28 ;  /* 0x000000011b097824 */ /* 0x040fe200078e021c */
[----:B------:R-:W-:-:S06]  /*0910*/  IADD3 R8, P3, PT, R27, R28, RZ ;  /* 0x0000001c1b087210 */ /* 0x000fcc0007f7e0ff */
[----:B------:R-:W1:Y:S08]  /*0920*/  LDC.64 R6, c[0x0][0x398] ;  /* 0x0000e600ff067b82 */ /* 0x000e700000000a00 */
[----:B------:R-:W2:Y:S01]  /*0930*/  LDC.64 R22, c[0x0][0x390] ;  /* 0x0000e400ff167b82 */ /* 0x000ea20000000a00 */
[----:B0-----:R-:W-:-:S04]  /*0940*/  IMAD.WIDE.U32 R16, R9, 0x8, R16 ;  /* 0x0000000809107825 */ /* 0x001fc800078e0010 */
[----:B------:R-:W-:Y:S02]  /*0950*/  IMAD.X R9, RZ, RZ, RZ, P3 ;  /* 0x000000ffff097224 */ /* 0x000fe400018e06ff */
[----:B------:R-:W3:Y:S01]  /*0960*/  LDG.E.64 R16, desc[UR6][R16.64] ;  /* 0x0000000610107981 */ /* 0x000ee2000c1e1b00 */
[----:B-1----:R-:W-:-:S05]  /*0970*/  IMAD.WIDE.U32 R6, R28, 0x8, R6 ;  /* 0x000000081c067825 */ /* 0x002fca00078e0006 */
[----:B------:R-:W3:Y:S01]  /*0980*/  LDG.E.64 R18, desc[UR6][R6.64] ;  /* 0x0000000606127981 */ /* 0x000ee2000c1e1b00 */
[----:B--2---:R-:W-:-:S03]  /*0990*/  LEA R22, P3, R8, R22, 0x3 ;  /* 0x0000001608167211 */ /* 0x004fc600078618ff */
[----:B------:R-:W2:Y:S01]  /*09a0*/  LDG.E.64 R14, desc[UR6][R6.64+0x8] ;  /* 0x00000806060e7981 */ /* 0x000ea2000c1e1b00 */
[----:B------:R-:W-:-:S03]  /*09b0*/  LEA.HI.X R23, R8, R23, R9, 0x3, P3 ;  /* 0x0000001708177211 */ /* 0x000fc600018f1c09 */
[----:B------:R-:W4:Y:S04]  /*09c0*/  LDG.E.64 R10, desc[UR6][R6.64+0x10] ;  /* 0x00001006060a7981 */ /* 0x000f28000c1e1b00 */
[----:B------:R-:W2:Y:S04]  /*09d0*/  LDG.E.64 R12, desc[UR6][R22.64+0x8] ;  /* 0x00000806160c7981 */ /* 0x000ea8000c1e1b00 */
[----:B------:R-:W4:Y:S04]  /*09e0*/  LDG.E.64 R8, desc[UR6][R22.64+0x10] ;  /* 0x0000100616087981 */ /* 0x000f28000c1e1b00 */
[----:B------:R-:W5:Y:S04]  /*09f0*/  LDG.E.64 R6, desc[UR6][R6.64+0x18] ;  /* 0x0000180606067981 */ /* 0x000f68000c1e1b00 */
[----:B------:R-:W5:Y:S01]  /*0a00*/  LDG.E.64 R24, desc[UR6][R22.64+0x18] ;  /* 0x0000180616187981 */ /* 0x000f62000c1e1b00 */
[----:B------:R-:W-:Y:S01]  /*0a10*/  VIADD R28, R28, 0x4 ;  /* 0x000000041c1c7836 */ /* 0x000fe20000000000 */
[----:B---3--:R-:W-:-:S08]  /*0a20*/  DFMA R16, R16, R18, R20 ;  /* 0x000000121010722b */ /* 0x008fd00000000014 */
[----:B--2---:R-:W-:-:S08]  /*0a30*/  DFMA R12, R12, R14, R16 ;  /* 0x0000000e0c0c722b */ /* 0x004fd00000000010 */
[----:B----4-:R-:W-:-:S08]  /*0a40*/  DFMA R8, R8, R10, R12 ;  /* 0x0000000a0808722b */ /* 0x010fd0000000000c */
[----:B-----5:R-:W-:-:S11]  /*0a50*/  DFMA R20, R24, R6, R8 ;  /* 0x000000061814722b */ /* 0x020fd60000000008 */
.L_x_28:
[----:B------:R-:W-:Y:S05]  /*0a60*/  @!P2 BRA `(.L_x_26) ;  /* 0x000000000058a947 */ /* 0x000fea0003800000 */
[----:B------:R-:W0:Y:S01]  /*0a70*/  LDC.64 R8, c[0x0][0x390] ;  /* 0x0000e400ff087b82 */ /* 0x000e220000000a00 */
[----:B------:R-:W-:-:S07]  /*0a80*/  IMAD.IADD R11, R27, 0x1, R28 ;  /* 0x000000011b0b7824 */ /* 0x000fce00078e021c */
[----:B------:R-:W1:Y:S01]  /*0a90*/  LDC.64 R6, c[0x0][0x398] ;  /* 0x0000e600ff067b82 */ /* 0x000e620000000a00 */
[----:B0-----:R-:W-:-:S06]  /*0aa0*/  IMAD.WIDE.U32 R8, R11, 0x8, R8 ;  /* 0x000000080b087825 */ /* 0x001fcc00078e0008 */
[----:B------:R-:W2:Y:S01]  /*0ab0*/  LDG.E.64 R8, desc[UR6][R8.64] ;  /* 0x0000000608087981 */ /* 0x000ea2000c1e1b00 */
[----:B-1----:R-:W-:-:S05]  /*0ac0*/  IMAD.WIDE.U32 R6, R28, 0x8, R6 ;  /* 0x000000081c067825 */ /* 0x002fca00078e0006 */
[----:B------:R-:W2:Y:S01]  /*0ad0*/  LDG.E.64 R10, desc[UR6][R6.64] ;  /* 0x00000006060a7981 */ /* 0x000ea2000c1e1b00 */
[----:B------:R-:W-:Y:S01]  /*0ae0*/  ISETP.NE.AND P2, PT, R4, 0x1, PT ;  /* 0x000000010400780c */ /* 0x000fe20003f45270 */
[----:B--2---:R-:W-:-:S12]  /*0af0*/  DFMA R20, R8, R10, R20 ;  /* 0x0000000a0814722b */ /* 0x004fd80000000014 */
[----:B------:R-:W-:Y:S05]  /*0b00*/  @!P2 BRA `(.L_x_26) ;  /* 0x000000000030a947 */ /* 0x000fea0003800000 */
[----:B------:R-:W0:Y:S01]  /*0b10*/  LDC.64 R8, c[0x0][0x390] ;  /* 0x0000e400ff087b82 */ /* 0x000e220000000a00 */
[----:B------:R-:W-:Y:S01]  /*0b20*/  IADD3 R27, P2, PT, R27, R28, RZ ;  /* 0x0000001c1b1b7210 */ /* 0x000fe20007f5e0ff */
[----:B------:R-:W2:Y:S04]  /*0b30*/  LDG.E.64 R12, desc[UR6][R6.64+0x8] ;  /* 0x00000806060c7981 */ /* 0x000ea8000c1e1b00 */
[----:B------:R-:W-:Y:S01]  /*0b40*/  IMAD.X R10, RZ, RZ, RZ, P2 ;  /* 0x000000ffff0a7224 */ /* 0x000fe200010e06ff */
[----:B------:R-:W-:-:S13]  /*0b50*/  ISETP.NE.AND P2, PT, R4, 0x2, PT ;  /* 0x000000020400780c */ /* 0x000fda0003f45270 */
[----:B------:R-:W3:Y:S01]  /*0b60*/  @P2 LDG.E.64 R16, desc[UR6][R6.64+0x10] ;  /* 0x0000100606102981 */ /* 0x000ee2000c1e1b00 */
[----:B0-----:R-:W-:-:S04]  /*0b70*/  LEA R8, P3, R27, R8, 0x3 ;  /* 0x000000081b087211 */ /* 0x001fc800078618ff */
[----:B------:R-:W-:-:S05]  /*0b80*/  LEA.HI.X R9, R27, R9, R10, 0x3, P3 ;  /* 0x000000091b097211 */ /* 0x000fca00018f1c0a */
[----:B------:R-:W2:Y:S04]  /*0b90*/  LDG.E.64 R10, desc[UR6][R8.64+0x8] ;  /* 0x00000806080a7981 */ /* 0x000ea8000c1e1b00 */
[----:B------:R-:W3:Y:S01]  /*0ba0*/  @P2 LDG.E.64 R14, desc[UR6][R8.64+0x10] ;  /* 0x00001006080e2981 */ /* 0x000ee2000c1e1b00 */
[----:B--2---:R-:W-:-:S08]  /*0bb0*/  DFMA R20, R10, R12, R20 ;  /* 0x0000000c0a14722b */ /* 0x004fd00000000014 */
[----:B---3--:R-:W-:-:S11]  /*0bc0*/  @P2 DFMA R20, R14, R16, R20 ;  /* 0x000000100e14222b */ /* 0x008fd60000000014 */
.L_x_26:
[----:B------:R-:W0:Y:S01]  /*0bd0*/  LDC.64 R6, c[0x0][0x3a0] ;  /* 0x0000e800ff067b82 */ /* 0x000e220000000a00 */
[----:B------:R-:W1:Y:S01]  /*0be0*/  LDCU UR8, c[0x0][0x380] ;  /* 0x00007000ff0877ac */ /* 0x000e620008000800 */
[----:B------:R-:W2:Y:S01]  /*0bf0*/  LDCU.64 UR4, c[0x0][0x388] ;  /* 0x00007100ff0477ac */ /* 0x000ea20008000a00 */
[----:B0-----:R-:W-:-:S05]  /*0c00*/  IMAD.WIDE.U32 R6, R5, 0x8, R6 ;  /* 0x0000000805067825 */ /* 0x001fca00078e0006 */
[----:B------:R-:W2:Y:S01]  /*0c10*/  LDG.E.64 R8, desc[UR6][R6.64] ;  /* 0x0000000606087981 */ /* 0x000ea2000c1e1b00 */
[----:B------:R-:W-:-:S05]  /*0c20*/  VIADD R5, R5, 0x1 ;  /* 0x0000000105057836 */ /* 0x000fca0000000000 */
[----:B-1----:R-:W-:Y:S01]  /*0c30*/  ISETP.NE.AND P2, PT, R5, UR8, PT ;  /* 0x0000000805007c0c */ /* 0x002fe2000bf45270 */
[----:B--2---:R-:W-:-:S07]  /*0c40*/  DFMA R8, R20, UR4, R8 ;  /* 0x0000000414087c2b */ /* 0x004fce0008000008 */
[----:B------:R0:W-:Y:S05]  /*0c50*/  STG.E.64 desc[UR6][R6.64], R8 ;  /* 0x0000000806007986 */ /* 0x0001ea000c101b06 */
[----:B------:R-:W-:Y:S05]  /*0c60*/  @!P2 EXIT ;  /* 0x000000000000a94d */ /* 0x000fea0003800000 */
[----:B------:R-:W-:Y:S05]  /*0c70*/  BRA `(.L_x_29) ;  /* 0xfffffff400407947 */ /* 0x000fea000383ffff */
.L_x_23:
[C---:B------:R-:W-:Y:S02]  /*0c80*/  ISETP.GE.U32.AND P0, PT, R0.reuse, 0x10, PT ;  /* 0x000000100000780c */ /* 0x040fe40003f06070 */
[----:B------:R-:W-:Y:S02]  /*0c90*/  LOP3.LUT R26, R0, 0xf, RZ, 0xc0, !PT ;  /* 0x0000000f001a7812 */ /* 0x000fe400078ec0ff */
[----:B------:R-:W-:Y:S02]  /*0ca0*/  MOV R24, RZ ;  /* 0x000000ff00187202 */ /* 0x000fe40000000f00 */
[----:B------:R-:W-:-:S07]  /*0cb0*/  ISETP.NE.AND P1, PT, R26, RZ, PT ;  /* 0x000000ff1a00720c */ /* 0x000fce0003f25270 */
[----:B------:R-:W-:Y:S06]  /*0cc0*/  @!P0 BRA `(.L_x_30) ;  /* 0x0000000000e08947 */ /* 0x000fec0003800000 */
[----:B------:R-:W-:Y:S01]  /*0cd0*/  LOP3.LUT R24, R0, 0x7ffffff0, RZ, 0xc0, !PT ;  /* 0x7ffffff000187812 */ /* 0x000fe200078ec0ff */
[----:B------:R-:W-:Y:S01]  /*0ce0*/  IMAD.MOV.U32 R25, RZ, RZ, RZ ;  /* 0x000000ffff197224 */ /* 0x000fe200078e00ff */
[----:B------:R-:W0:Y:S06]  /*0cf0*/  LDCU.64 UR4, c[0x0][0x388] ;  /* 0x00007100ff0477ac */ /* 0x000e2c0008000a00 */
.L_x_31:
[----:B-1----:R-:W1:Y:S02]  /*0d00*/  LDC.64 R2, c[0x0][0x3a0] ;  /* 0x0000e800ff027b82 */ /* 0x002e640000000a00 */
[----:B-1----:R-:W-:-:S05]  /*0d10*/  IMAD.WIDE.U32 R2, R25, 0x8, R2 ;  /* 0x0000000819027825 */ /* 0x002fca00078e0002 */
[----:B------:R-:W0:Y:S04]  /*0d20*/  LDG.E.64 R14, desc[UR6][R2.64] ;  /* 0x00000006020e7981 */ /* 0x000e28000c1e1b00 */
[----:B------:R-:W2:Y:S04]  /*0d30*/  LDG.E.64 R16, desc[UR6][R2.64+0x8] ;  /* 0x0000080602107981 */ /* 0x000ea8000c1e1b00 */
[----:B------:R-:W3:Y:S04]  /*0d40*/  LDG.E.64 R8, desc[UR6][R2.64+0x10] ;  /* 0x0000100602087981 */ /* 0x000ee8000c1e1b00 */
[----:B------:R-:W4:Y:S04]  /*0d50*/  LDG.E.64 R10, desc[UR6][R2.64+0x18] ;  /* 0x00001806020a7981 */ /* 0x000f28000c1e1b00 */
[----:B------:R-:W5:Y:S04]  /*0d60*/  LDG.E.64 R4, desc[UR6][R2.64+0x20] ;  /* 0x0000200602047981 */ /* 0x000f68000c1e1b00 */
[----:B------:R-:W5:Y:S04]  /*0d70*/  LDG.E.64 R6, desc[UR6][R2.64+0x28] ;  /* 0x0000280602067981 */ /* 0x000f68000c1e1b00 */
[----:B------:R-:W5:Y:S04]  /*0d80*/  LDG.E.64 R22, desc[UR6][R2.64+0x30] ;  /* 0x0000300602167981 */ /* 0x000f68000c1e1b00 */
[----:B------:R-:W5:Y:S01]  /*0d90*/  LDG.E.64 R12, desc[UR6][R2.64+0x58] ;  /* 0x00005806020c7981 */ /* 0x000f62000c1e1b00 */
[----:B0-----:R-:W-:-:S02]  /*0da0*/  DFMA R14, RZ, UR4, R14 ;  /* 0x00000004ff0e7c2b */ /* 0x001fc4000800000e */
[----:B--2---:R-:W-:Y:S02]  /*0db0*/  DFMA R16, RZ, UR4, R16 ;  /* 0x00000004ff107c2b */ /* 0x004fe40008000010 */
[----:B---3--:R-:W-:Y:S02]  /*0dc0*/  DFMA R18, RZ, UR4, R8 ;  /* 0x00000004ff127c2b */ /* 0x008fe40008000008 */
[----:B----4-:R-:W-:Y:S02]  /*0dd0*/  DFMA R20, RZ, UR4, R10 ;  /* 0x00000004ff147c2b */ /* 0x010fe4000800000a */
[----:B-----5:R-:W-:Y:S01]  /*0de0*/  DFMA R28, RZ, UR4, R4 ;  /* 0x00000004ff1c7c2b */ /* 0x020fe20008000004 */
[----:B------:R-:W-:Y:S04]  /*0df0*/  STG.E.64 desc[UR6][R2.64], R14 ;  /* 0x0000000e02007986 */ /* 0x000fe8000c101b06 */
[----:B------:R-:W-:Y:S04]  /*0e00*/  STG.E.64 desc[UR6][R2.64+0x8], R16 ;  /* 0x0000081002007986 */ /* 0x000fe8000c101b06 */
[----:B------:R0:W-:Y:S04]  /*0e10*/  STG.E.64 desc[UR6][R2.64+0x20], R28 ;  /* 0x0000201c02007986 */ /* 0x0001e8000c101b06 */
[----:B------:R1:W-:Y:S04]  /*0e20*/  STG.E.64 desc[UR6][R2.64+0x10], R18 ;  /* 0x0000101202007986 */ /* 0x0003e8000c101b06 */
[----:B------:R2:W-:Y:S04]  /*0e30*/  STG.E.64 desc[UR6][R2.64+0x18], R20 ;  /* 0x0000181402007986 */ /* 0x0005e8000c101b06 */
[----:B------:R-:W3:Y:S01]  /*0e40*/  LDG.E.64 R4, desc[UR6][R2.64+0x38] ;  /* 0x0000380602047981 */ /* 0x000ee2000c1e1b00 */
[----:B0-----:R-:W-:-:S03]  /*0e50*/  DFMA R28, RZ, UR4, R6 ;  /* 0x00000004ff1c7c2b */ /* 0x001fc60008000006 */
[----:B------:R-:W4:Y:S04]  /*0e60*/  LDG.E.64 R6, desc[UR6][R2.64+0x40] ;  /* 0x0000400602067981 */ /* 0x000f28000c1e1b00 */
[----:B------:R-:W5:Y:S04]  /*0e70*/  LDG.E.64 R8, desc[UR6][R2.64+0x48] ;  /* 0x0000480602087981 */ /* 0x000f68000c1e1b00 */
[----:B------:R-:W5:Y:S04]  /*0e80*/  LDG.E.64 R10, desc[UR6][R2.64+0x50] ;  /* 0x00005006020a7981 */ /* 0x000f68000c1e1b00 */
[----:B------:R-:W5:Y:S04]  /*0e90*/  LDG.E.64 R14, desc[UR6][R2.64+0x60] ;  /* 0x00006006020e7981 */ /* 0x000f68000c1e1b00 */
[----:B------:R-:W5:Y:S04]  /*0ea0*/  LDG.E.64 R16, desc[UR6][R2.64+0x68] ;  /* 0x0000680602107981 */ /* 0x000f68000c1e1b00 */
[----:B-1----:R-:W5:Y:S04]  /*0eb0*/  LDG.E.64 R18, desc[UR6][R2.64+0x70] ;  /* 0x0000700602127981 */ /* 0x002f68000c1e1b00 */
[----:B--2---:R-:W2:Y:S01]  /*0ec0*/  LDG.E.64 R20, desc[UR6][R2.64+0x78] ;  /* 0x0000780602147981 */ /* 0x004ea2000c1e1b00 */
[----:B------:R-:W-:-:S05]  /*0ed0*/  VIADD R25, R25, 0x10 ;  /* 0x0000001019197836 */ /* 0x000fca0000000000 */
[----:B------:R-:W-:Y:S01]  /*0ee0*/  ISETP.NE.AND P0, PT, R25, R24, PT ;  /* 0x000000181900720c */ /* 0x000fe20003f05270 */
[----:B------:R-:W-:Y:S02]  /*0ef0*/  DFMA R22, RZ, UR4, R22 ;  /* 0x00000004ff167c2b */ /* 0x000fe40008000016 */
[----:B------:R-:W-:Y:S01]  /*0f00*/  DFMA R12, RZ, UR4, R12 ;  /* 0x00000004ff0c7c2b */ /* 0x000fe2000800000c */
[----:B------:R1:W-:Y:S04]  /*0f10*/  STG.E.64 desc[UR6][R2.64+0x28], R28 ;  /* 0x0000281c02007986 */ /* 0x0003e8000c101b06 */
[----:B------:R1:W-:Y:S04]  /*0f20*/  STG.E.64 desc[UR6][R2.64+0x30], R22 ;  /* 0x0000301602007986 */ /* 0x0003e8000c101b06 */
[----:B------:R1:W-:Y:S01]  /*0f30*/  STG.E.64 desc[UR6][R2.64+0x58], R12 ;  /* 0x0000580c02007986 */ /* 0x0003e2000c101b06 */
[----:B---3--:R-:W-:-:S02]  /*0f40*/  DFMA R4, RZ, UR4, R4 ;  /* 0x00000004ff047c2b */ /* 0x008fc40008000004 */
[----:B----4-:R-:W-:Y:S02]  /*0f50*/  DFMA R6, RZ, UR4, R6 ;  /* 0x00000004ff067c2b */ /* 0x010fe40008000006 */
[----:B-----5:R-:W-:Y:S02]  /*0f60*/  DFMA R8, RZ, UR4, R8 ;  /* 0x00000004ff087c2b */ /* 0x020fe40008000008 */
[----:B------:R-:W-:Y:S02]  /*0f70*/  DFMA R10, RZ, UR4, R10 ;  /* 0x00000004ff0a7c2b */ /* 0x000fe4000800000a */
[----:B------:R-:W-:Y:S02]  /*0f80*/  DFMA R14, RZ, UR4, R14 ;  /* 0x00000004ff0e7c2b */ /* 0x000fe4000800000e */
[----:B------:R-:W-:Y:S02]  /*0f90*/  DFMA R16, RZ, UR4, R16 ;  /* 0x00000004ff107c2b */ /* 0x000fe40008000010 */
[----:B------:R-:W-:-:S02]  /*0fa0*/  DFMA R18, RZ, UR4, R18 ;  /* 0x00000004ff127c2b */ /* 0x000fc40008000012 */
[----:B--2---:R-:W-:Y:S01]  /*0fb0*/  DFMA R20, RZ, UR4, R20 ;  /* 0x00000004ff147c2b */ /* 0x004fe20008000014 */
[----:B------:R1:W-:Y:S04]  /*0fc0*/  STG.E.64 desc[UR6][R2.64+0x38], R4 ;  /* 0x0000380402007986 */ /* 0x0003e8000c101b06 */
[----:B------:R1:W-:Y:S04]  /*0fd0*/  STG.E.64 desc[UR6][R2.64+0x40], R6 ;  /* 0x0000400602007986 */ /* 0x0003e8000c101b06 */
[----:B------:R1:W-:Y:S04]  /*0fe0*/  STG.E.64 desc[UR6][R2.64+0x48], R8 ;  /* 0x0000480802007986 */ /* 0x0003e8000c101b06 */
[----:B------:R1:W-:Y:S04]  /*0ff0*/  STG.E.64 desc[UR6][R2.64+0x50], R10 ;  /* 0x0000500a02007986 */ /* 0x0003e8000c101b06 */
[----:B------:R1:W-:Y:S04]  /*1000*/  STG.E.64 desc[UR6][R2.64+0x60], R14 ;  /* 0x0000600e02007986 */ /* 0x0003e8000c101b06 */
[----:B------:R1:W-:Y:S04]  /*1010*/  STG.E.64 desc[UR6][R2.64+0x68], R16 ;  /* 0x0000681002007986 */ /* 0x0003e8000c101b06 */
[----:B------:R1:W-:Y:S04]  /*1020*/  STG.E.64 desc[UR6][R2.64+0x70], R18 ;  /* 0x0000701202007986 */ /* 0x0003e8000c101b06 */
[----:B------:R1:W-:Y:S01]  /*1030*/  STG.E.64 desc[UR6][R2.64+0x78], R20 ;  /* 0x0000781402007986 */ /* 0x0003e2000c101b06 */
[----:B------:R-:W-:Y:S05]  /*1040*/  @P0 BRA `(.L_x_31) ;  /* 0xfffffffc002c0947 */ /* 0x000fea000383ffff */
.L_x_30:
[----:B------:R-:W-:Y:S05]  /*1050*/  @!P1 EXIT ;  /* 0x000000000000994d */ /* 0x000fea0003800000 */
[----:B------:R-:W-:Y:S02]  /*1060*/  ISETP.GE.U32.AND P0, PT, R26, 0x8, PT ;  /* 0x000000081a00780c */ /* 0x000fe40003f06070 */
[----:B-1----:R-:W-:-:S04]  /*1070*/  LOP3.LUT R20, R0, 0x7, RZ, 0xc0, !PT ;  /* 0x0000000700147812 */ /* 0x002fc800078ec0ff */
[----:B------:R-:W-:-:S07]  /*1080*/  ISETP.NE.AND P1, PT, R20, RZ, PT ;  /* 0x000000ff1400720c */ /* 0x000fce0003f25270 */
[----:B------:R-:W-:Y:S06]  /*1090*/  @!P0 BRA `(.L_x_32) ;  /* 0x0000000000708947 */ /* 0x000fec0003800000 */
[----:B------:R-:W0:Y:S01]  /*10a0*/  LDC.64 R2, c[0x0][0x3a0] ;  /* 0x0000e800ff027b82 */ /* 0x000e220000000a00 */
[----:B------:R-:W1:Y:S01]  /*10b0*/  LDCU.64 UR4, c[0x0][0x388] ;  /* 0x00007100ff0477ac */ /* 0x000e620008000a00 */
[----:B0-----:R-:W-:-:S05]  /*10c0*/  IMAD.WIDE.U32 R2, R24, 0x8, R2 ;  /* 0x0000000818027825 */ /* 0x001fca00078e0002 */
[----:B------:R-:W1:Y:S04]  /*10d0*/  LDG.E.64 R12, desc[UR6][R2.64] ;  /* 0x00000006020c7981 */ /* 0x000e68000c1e1b00 */
[----:B------:R-:W2:Y:S04]  /*10e0*/  LDG.E.64 R16, desc[UR6][R2.64+0x8] ;  /* 0x0000080602107981 */ /* 0x000ea8000c1e1b00 */
[----:B------:R-:W3:Y:S04]  /*10f0*/  LDG.E.64 R18, desc[UR6][R2.64+0x10] ;  /* 0x0000100602127981 */ /* 0x000ee8000c1e1b00 */
[----:B------:R-:W4:Y:S04]  /*1100*/  LDG.E.64 R14, desc[UR6][R2.64+0x18] ;  /* 0x00001806020e7981 */ /* 0x000f28000c1e1b00 */
[----:B------:R-:W5:Y:S04]  /*1110*/  LDG.E.64 R10, desc[UR6][R2.64+0x20] ;  /* 0x00002006020a7981 */ /* 0x000f68000c1e1b00 */
[----:B------:R-:W5:Y:S04]  /*1120*/  LDG.E.64 R4, desc[UR6][R2.64+0x28] ;  /* 0x0000280602047981 */ /* 0x000f68000c1e1b00 */
[----:B------:R-:W5:Y:S04]  /*1130*/  LDG.E.64 R6, desc[UR6][R2.64+0x30] ;  /* 0x0000300602067981 */ /* 0x000f68000c1e1b00 */
[----:B------:R-:W5:Y:S01]  /*1140*/  LDG.E.64 R8, desc[UR6][R2.64+0x38] ;  /* 0x0000380602087981 */ /* 0x000f62000c1e1b00 */
[----:B------:R-:W-:Y:S01]  /*1150*/  VIADD R24, R24, 0x8 ;  /* 0x0000000818187836 */ /* 0x000fe20000000000 */
[----:B-1----:R-:W-:-:S02]  /*1160*/  DFMA R12, RZ, UR4, R12 ;  /* 0x00000004ff0c7c2b */ /* 0x002fc4000800000c */
[----:B--2---:R-:W-:-:S05]  /*1170*/  DFMA R16, RZ, UR4, R16 ;  /* 0x00000004ff107c2b */ /* 0x004fca0008000010 */
[----:B------:R0:W-:Y:S01]  /*1180*/  STG.E.64 desc[UR6][R2.64], R12 ;  /* 0x0000000c02007986 */ /* 0x0001e2000c101b06 */
[----:B---3--:R-:W-:-:S03]  /*1190*/  DFMA R18, RZ, UR4, R18 ;  /* 0x00000004ff127c2b */ /* 0x008fc60008000012 */
[----:B------:R0:W-:Y:S01]  /*11a0*/  STG.E.64 desc[UR6][R2.64+0x8], R16 ;  /* 0x0000081002007986 */ /* 0x0001e2000c101b06 */
[----:B----4-:R-:W-:-:S03]  /*11b0*/  DFMA R14, RZ, UR4, R14 ;  /* 0x00000004ff0e7c2b */ /* 0x010fc6000800000e */
[----:B------:R0:W-:Y:S01]  /*11c0*/  STG.E.64 desc[UR6][R2.64+0x10], R18 ;  /* 0x0000101202007986 */ /* 0x0001e2000c101b06 */
[----:B-----5:R-:W-:-:S03]  /*11d0*/  DFMA R10, RZ, UR4, R10 ;  /* 0x00000004ff0a7c2b */ /* 0x020fc6000800000a */
[----:B------:R0:W-:Y:S01]  /*11e0*/  STG.E.64 desc[UR6][R2.64+0x18], R14 ;  /* 0x0000180e02007986 */ /* 0x0001e2000c101b06 */
[----:B------:R-:W-:-:S03]  /*11f0*/  DFMA R4, RZ, UR4, R4 ;  /* 0x00000004ff047c2b */ /* 0x000fc60008000004 */
[----:B------:R0:W-:Y:S01]  /*1200*/  STG.E.64 desc[UR6][R2.64+0x20], R10 ;  /* 0x0000200a02007986 */ /* 0x0001e2000c101b06 */
[----:B------:R-:W-:-:S03]  /*1210*/  DFMA R6, RZ, UR4, R6 ;  /* 0x00000004ff067c2b */ /* 0x000fc60008000006 */
[----:B------:R0:W-:Y:S01]  /*1220*/  STG.E.64 desc[UR6][R2.64+0x28], R4 ;  /* 0x0000280402007986 */ /* 0x0001e2000c101b06 */
[----:B------:R-:W-:-:S03]  /*1230*/  DFMA R8, RZ, UR4, R8 ;  /* 0x00000004ff087c2b */ /* 0x000fc60008000008 */
[----:B------:R0:W-:Y:S04]  /*1240*/  STG.E.64 desc[UR6][R2.64+0x30], R6 ;  /* 0x0000300602007986 */ /* 0x0001e8000c101b06 */
[----:B------:R0:W-:Y:S04]  /*1250*/  STG.E.64 desc[UR6][R2.64+0x38], R8 ;  /* 0x0000380802007986 */ /* 0x0001e8000c101b06 */
.L_x_32:
[----:B------:R-:W-:Y:S05]  /*1260*/  @!P1 EXIT ;  /* 0x000000000000994d */ /* 0x000fea0003800000 */
[----:B------:R-:W-:Y:S02]  /*1270*/  ISETP.GE.U32.AND P0, PT, R20, 0x4, PT ;  /* 0x000000041400780c */ /* 0x000fe40003f06070 */
[----:B------:R-:W-:-:S04]  /*1280*/  LOP3.LUT R0, R0, 0x3, RZ, 0xc0, !PT ;  /* 0x0000000300007812 */ /* 0x000fc800078ec0ff */
[----:B------:R-:W-:-:S07]  /*1290*/  ISETP.NE.AND P1, PT, R0, RZ, PT ;  /* 0x000000ff0000720c */ /* 0x000fce0003f25270 */
[----:B------:R-:W-:Y:S06]  /*12a0*/  @!P0 BRA `(.L_x_33) ;  /* 0x0000000000408947 */ /* 0x000fec0003800000 */
[----:B0-----:R-:W0:Y:S01]  /*12b0*/  LDC.64 R2, c[0x0][0x3a0] ;  /* 0x0000e800ff027b82 */ /* 0x001e220000000a00 */
[----:B------:R-:W1:Y:S01]  /*12c0*/  LDCU.64 UR4, c[0x0][0x388] ;  /* 0x00007100ff0477ac */ /* 0x000e620008000a00 */
[----:B0-----:R-:W-:-:S05]  /*12d0*/  IMAD.WIDE.U32 R10, R24, 0x8, R2 ;  /* 0x00000008180a7825 */ /* 0x001fca00078e0002 */
[----:B------:R-:W1:Y:S04]  /*12e0*/  LDG.E.64 R2, desc[UR6][R10.64] ;  /* 0x000000060a027981 */ /* 0x000e68000c1e1b00 */
[----:B------:R-:W2:Y:S04]  /*12f0*/  LDG.E.64 R4, desc[UR6][R10.64+0x8] ;  /* 0x000008060a047981 */ /* 0x000ea8000c1e1b00 */
[----:B------:R-:W3:Y:S04]  /*1300*/  LDG.E.64 R6, desc[UR6][R10.64+0x10] ;  /* 0x000010060a067981 */ /* 0x000ee8000c1e1b00 */
[----:B------:R-:W4:Y:S01]  /*1310*/  LDG.E.64 R8, desc[UR6][R10.64+0x18] ;  /* 0x000018060a087981 */ /* 0x000f22000c1e1b00 */
[----:B------:R-:W-:Y:S01]  /*1320*/  VIADD R24, R24, 0x4 ;  /* 0x0000000418187836 */ /* 0x000fe20000000000 */
[----:B-1----:R-:W-:-:S02]  /*1330*/  DFMA R2, RZ, UR4, R2 ;  /* 0x00000004ff027c2b */ /* 0x002fc40008000002 */
[----:B--2---:R-:W-:-:S05]  /*1340*/  DFMA R4, RZ, UR4, R4 ;  /* 0x00000004ff047c2b */ /* 0x004fca0008000004 */
[----:B------:R1:W-:Y:S01]  /*1350*/  STG.E.64 desc[UR6][R10.64], R2 ;  /* 0x000000020a007986 */ /* 0x0003e2000c101b06 */
[----:B---3--:R-:W-:-:S03]  /*1360*/  DFMA R6, RZ, UR4, R6 ;  /* 0x00000004ff067c2b */ /* 0x008fc60008000006 */
[----:B------:R1:W-:Y:S01]  /*1370*/  STG.E.64 desc[UR6][R10.64+0x8], R4 ;  /* 0x000008040a007986 */ /* 0x0003e2000c101b06 */
[----:B----4-:R-:W-:-:S03]  /*1380*/  DFMA R8, RZ, UR4, R8 ;  /* 0x00000004ff087c2b */ /* 0x010fc60008000008 */
[----:B------:R1:W-:Y:S04]  /*1390*/  STG.E.64 desc[UR6][R10.64+0x10], R6 ;  /* 0x000010060a007986 */ /* 0x0003e8000c101b06 */
[----:B------:R1:W-:Y:S04]  /*13a0*/  STG.E.64 desc[UR6][R10.64+0x18], R8 ;  /* 0x000018080a007986 */ /* 0x0003e8000c101b06 */
.L_x_33:
[----:B------:R-:W-:Y:S05]  /*13b0*/  @!P1 EXIT ;  /* 0x000000000000994d */ /* 0x000fea0003800000 */
[----:B01----:R-:W0:Y:S01]  /*13c0*/  LDC.64 R6, c[0x0][0x3a0] ;  /* 0x0000e800ff067b82 */ /* 0x003e220000000a00 */
[----:B------:R-:W1:Y:S01]  /*13d0*/  LDCU.64 UR8, c[0x0][0x388] ;  /* 0x00007100ff0877ac */ /* 0x000e620008000a00 */
[----:B------:R-:W-:-:S05]  /*13e0*/  UMOV UR4, URZ ;  /* 0x000000ff00047c82 */ /* 0x000fca0008000000 */
.L_x_34:
[----:B0-2---:R-:W-:-:S05]  /*13f0*/  IMAD.WIDE.U32 R2, R24, 0x8, R6 ;  /* 0x0000000818027825 */ /* 0x005fca00078e0006 */
[----:B------:R-:W1:Y:S01]  /*1400*/  LDG.E.64 R4, desc[UR6][R2.64] ;  /* 0x0000000602047981 */ /* 0x000e62000c1e1b00 */
[----:B------:R-:W-:Y:S01]  /*1410*/  UIADD3 UR4, UPT, UPT, UR4, 0x1, URZ ;  /* 0x0000000104047890 */ /* 0x000fe2000fffe0ff */
[----:B------:R-:W-:-:S05]  /*1420*/  VIADD R24, R24, 0x1 ;  /* 0x0000000118187836 */ /* 0x000fca0000000000 */
[----:B------:R-:W-:Y:S01]  /*1430*/  ISETP.NE.AND P0, PT, R0, UR4, PT ;  /* 0x0000000400007c0c */ /* 0x000fe2000bf05270 */
[----:B-1----:R-:W-:-:S07]  /*1440*/  DFMA R4, RZ, UR8, R4 ;  /* 0x00000008ff047c2b */ /* 0x002fce0008000004 */
[----:B------:R2:W-:Y:S05]  /*1450*/  STG.E.64 desc[UR6][R2.64], R4 ;  /* 0x0000000402007986 */ /* 0x0005ea000c101b06 */
[----:B------:R-:W-:Y:S05]  /*1460*/  @P0 BRA `(.L_x_34) ;  /* 0xfffffffc00e00947 */ /* 0x000fea000383ffff */
[----:B------:R-:W-:Y:S05]  /*1470*/  EXIT ;  /* 0x000000000000794d */ /* 0x000fea0003800000 */
.L_x_35:
        /* <DEDUP_REMOVED lines=16> */
.L_x_39:


//--------------------- .nv.global.init           --------------------------
	.section	.nv.global.init,"aw",@progbits
.nv.global.init:
	.type		$str$2,@object
	.size		$str$2,($str - $str$2)
$str$2:
        /*0000*/ 	.byte	0x62, 0x6c, 0x6f, 0x63, 0x6b, 0x44, 0x69, 0x6d, 0x2e, 0x78, 0x20, 0x3d, 0x3d, 0x20, 0x31, 0x00
	.type		$str,@object
	.size		$str,($str$1 - $str)
$str:
        /*0010*/ 	.byte	0x67, 0x72, 0x69, 0x64, 0x44, 0x69, 0x6d, 0x2e, 0x78, 0x20, 0x3d, 0x3d, 0x20, 0x6d, 0x72, 0x6f
        /*0020*/ 	.byte	0x77, 0x00
	.type		$str$1,@object
	.size		$str$1,(__unnamed_1 - $str$1)
$str$1:
        /*0022*/ 	.byte	0x2f, 0x74, 0x6d, 0x70, 0x2f, 0x73, 0x61, 0x73, 0x73, 0x5f, 0x63, 0x75, 0x5f, 0x72, 0x68, 0x78
        /*0032*/ 	.byte	0x73, 0x5f, 0x69, 0x63, 0x39, 0x2f, 0x6b, 0x2e, 0x63, 0x75, 0x00
	.type		__unnamed_1,@object
	.size		__unnamed_1,(.L_0 - __unnamed_1)
__unnamed_1:
        /*003d*/ 	.byte	0x76, 0x6f, 0x69, 0x64, 0x20, 0x6d, 0x79, 0x4b, 0x65, 0x72, 0x6e, 0x65, 0x6c, 0x53, 0x74, 0x65
        /*004d*/ 	.byte	0x70, 0x31, 0x28, 0x69, 0x6e, 0x74, 0x2c, 0x20, 0x69, 0x6e, 0x74, 0x2c, 0x20, 0x64, 0x6f, 0x75
        /*005d*/ 	.byte	0x62, 0x6c, 0x65, 0x2c, 0x20, 0x64, 0x6f, 0x75, 0x62, 0x6c, 0x65, 0x20, 0x2a, 0x2c, 0x20, 0x64
        /*006d*/ 	.byte	0x6f, 0x75, 0x62, 0x6c, 0x65, 0x20, 0x2a, 0x2c, 0x20, 0x64, 0x6f, 0x75, 0x62, 0x6c, 0x65, 0x20
        /*007d*/ 	.byte	0x2a, 0x29, 0x00
.L_0:


//--------------------- .nv.shared._Z13myKernelStep3iidPdS_S_ --------------------------
	.section	.nv.shared._Z13myKernelStep3iidPdS_S_,"aw",@nobits
	.sectionflags	@""
	.align	8
.nv.shared._Z13myKernelStep3iidPdS_S_:
	.zero		3072


//--------------------- .nv.shared.reserved.0     --------------------------
	.section	.nv.shared.reserved.0,"aw",@nobits
	.weak		__nv_reservedSMEM_offset_0_alias
	.size		__nv_reservedSMEM_offset_0_alias, 0, 64
	.other		__nv_reservedSMEM_offset_0_alias,@"STO_CUDA_RESERVED_SHARED STV_DEFAULT"
__nv_reservedSMEM_offset_0_alias:
	.zero		0
	.zero		64


//--------------------- .nv.shared._Z13myKernelStep2iidPdS_S_ --------------------------
	.section	.nv.shared._Z13myKernelStep2iidPdS_S_,"aw",@nobits
	.sectionflags	@""
	.align	8
.nv.shared._Z13myKernelStep2iidPdS_S_:
	.zero		3072


//--------------------- .nv.shared._Z13myKernelStep1iidPdS_S_ --------------------------
	.section	.nv.shared._Z13myKernelStep1iidPdS_S_,"aw",@nobits
	.sectionflags	@""
	.align	8
.nv.shared._Z13myKernelStep1iidPdS_S_:
	.zero		3072


//--------------------- .nv.constant0._Z13myKernelStep3iidPdS_S_ --------------------------
	.section	.nv.constant0._Z13myKernelStep3iidPdS_S_,"a",@progbits
	.sectionflags	@""
	.align	4
.nv.constant0._Z13myKernelStep3iidPdS_S_:
	.zero		936


//--------------------- .nv.constant0._Z13myKernelStep2iidPdS_S_ --------------------------
	.section	.nv.constant0._Z13myKernelStep2iidPdS_S_,"a",@progbits
	.sectionflags	@""
	.align	4
.nv.constant0._Z13myKernelStep2iidPdS_S_:
	.zero		936


//--------------------- .nv.constant0._Z13myKernelStep1iidPdS_S_ --------------------------
	.section	.nv.constant0._Z13myKernelStep1iidPdS_S_,"a",@progbits
	.sectionflags	@""
	.align	4
.nv.constant0._Z13myKernelStep1iidPdS_S_:
	.zero		936


//--------------------- .nv.constant0._Z9myKernel0iidPdS_S_ --------------------------
	.section	.nv.constant0._Z9myKernel0iidPdS_S_,"a",@progbits
	.sectionflags	@""
	.align	4
.nv.constant0._Z9myKernel0iidPdS_S_:
	.zero		936


//--------------------- SYMBOLS --------------------------

	.type		.nv.reservedSmem.offset0,@object
	.size		.nv.reservedSmem.offset0,0x4
	.type		.nv.reservedSmem.cap,@object
	.size		.nv.reservedSmem.cap,0x4
	.type		__assertfail,@function
